//
// Generated by NVIDIA NVVM Compiler
//
// Compiler Build ID: CL-36424714
// Cuda compilation tools, release 13.0, V13.0.88
// Based on NVVM 20.0.0
//

.version 9.0
.target sm_100
.address_size 64

	// .globl	_Z5TimesPdS_S_i

.visible .entry _Z5TimesPdS_S_i(
	.param .u64 .ptr .align 1 _Z5TimesPdS_S_i_param_0,
	.param .u64 .ptr .align 1 _Z5TimesPdS_S_i_param_1,
	.param .u64 .ptr .align 1 _Z5TimesPdS_S_i_param_2,
	.param .u32 _Z5TimesPdS_S_i_param_3
)
{
	.reg .pred 	%p<2>;
	.reg .b32 	%r<6>;
	.reg .b64 	%rd<11>;
	.reg .b64 	%fd<4>;

	ld.param.u64 	%rd1, [_Z5TimesPdS_S_i_param_0];
	ld.param.u64 	%rd2, [_Z5TimesPdS_S_i_param_1];
	ld.param.u64 	%rd3, [_Z5TimesPdS_S_i_param_2];
	ld.param.u32 	%r2, [_Z5TimesPdS_S_i_param_3];
	mov.u32 	%r3, %ctaid.x;
	mov.u32 	%r4, %ntid.x;
	mov.u32 	%r5, %tid.x;
	mad.lo.s32 	%r1, %r3, %r4, %r5;
	setp.ge.s32 	%p1, %r1, %r2;
	@%p1 bra 	$L__BB0_2;
	cvta.to.global.u64 	%rd4, %rd2;
	cvta.to.global.u64 	%rd5, %rd3;
	cvta.to.global.u64 	%rd6, %rd1;
	mul.wide.s32 	%rd7, %r1, 8;
	add.s64 	%rd8, %rd4, %rd7;
	ld.global.f64 	%fd1, [%rd8];
	add.s64 	%rd9, %rd5, %rd7;
	ld.global.f64 	%fd2, [%rd9];
	mul.f64 	%fd3, %fd1, %fd2;
	add.s64 	%rd10, %rd6, %rd7;
	st.global.f64 	[%rd10], %fd3;
$L__BB0_2:
	ret;

}
	// .globl	_Z3addPdS_i
.visible .entry _Z3addPdS_i(
	.param .u64 .ptr .align 1 _Z3addPdS_i_param_0,
	.param .u64 .ptr .align 1 _Z3addPdS_i_param_1,
	.param .u32 _Z3addPdS_i_param_2
)
{
	.reg .pred 	%p<2>;
	.reg .b32 	%r<6>;
	.reg .b64 	%rd<8>;
	.reg .b64 	%fd<4>;

	ld.param.u64 	%rd1, [_Z3addPdS_i_param_0];
	ld.param.u64 	%rd2, [_Z3addPdS_i_param_1];
	ld.param.u32 	%r2, [_Z3addPdS_i_param_2];
	mov.u32 	%r3, %ctaid.x;
	mov.u32 	%r4, %ntid.x;
	mov.u32 	%r5, %tid.x;
	mad.lo.s32 	%r1, %r3, %r4, %r5;
	setp.ge.s32 	%p1, %r1, %r2;
	@%p1 bra 	$L__BB1_2;
	cvta.to.global.u64 	%rd3, %rd2;
	cvta.to.global.u64 	%rd4, %rd1;
	mul.wide.s32 	%rd5, %r1, 8;
	add.s64 	%rd6, %rd3, %rd5;
	ld.global.f64 	%fd1, [%rd6];
	add.s64 	%rd7, %rd4, %rd5;
	ld.global.f64 	%fd2, [%rd7];
	add.f64 	%fd3, %fd1, %fd2;
	st.global.f64 	[%rd7], %fd3;
$L__BB1_2:
	ret;

}
	// .globl	_Z8AddTimesPdS_S_i
.visible .entry _Z8AddTimesPdS_S_i(
	.param .u64 .ptr .align 1 _Z8AddTimesPdS_S_i_param_0,
	.param .u64 .ptr .align 1 _Z8AddTimesPdS_S_i_param_1,
	.param .u64 .ptr .align 1 _Z8AddTimesPdS_S_i_param_2,
	.param .u32 _Z8AddTimesPdS_S_i_param_3
)
{
	.reg .pred 	%p<2>;
	.reg .b32 	%r<6>;
	.reg .b64 	%rd<11>;
	.reg .b64 	%fd<5>;

	ld.param.u64 	%rd1, [_Z8AddTimesPdS_S_i_param_0];
	ld.param.u64 	%rd2, [_Z8AddTimesPdS_S_i_param_1];
	ld.param.u64 	%rd3, [_Z8AddTimesPdS_S_i_param_2];
	ld.param.u32 	%r2, [_Z8AddTimesPdS_S_i_param_3];
	mov.u32 	%r3, %ctaid.x;
	mov.u32 	%r4, %ntid.x;
	mov.u32 	%r5, %tid.x;
	mad.lo.s32 	%r1, %r3, %r4, %r5;
	setp.ge.s32 	%p1, %r1, %r2;
	@%p1 bra 	$L__BB2_2;
	cvta.to.global.u64 	%rd4, %rd2;
	cvta.to.global.u64 	%rd5, %rd3;
	cvta.to.global.u64 	%rd6, %rd1;
	mul.wide.s32 	%rd7, %r1, 8;
	add.s64 	%rd8, %rd4, %rd7;
	ld.global.f64 	%fd1, [%rd8];
	add.s64 	%rd9, %rd5, %rd7;
	ld.global.f64 	%fd2, [%rd9];
	add.s64 	%rd10, %rd6, %rd7;
	ld.global.f64 	%fd3, [%rd10];
	fma.rn.f64 	%fd4, %fd1, %fd2, %fd3;
	st.global.f64 	[%rd10], %fd4;
$L__BB2_2:
	ret;

}
	// .globl	_Z9AddTimesFPdS_S_di
.visible .entry _Z9AddTimesFPdS_S_di(
	.param .u64 .ptr .align 1 _Z9AddTimesFPdS_S_di_param_0,
	.param .u64 .ptr .align 1 _Z9AddTimesFPdS_S_di_param_1,
	.param .u64 .ptr .align 1 _Z9AddTimesFPdS_S_di_param_2,
	.param .f64 _Z9AddTimesFPdS_S_di_param_3,
	.param .u32 _Z9AddTimesFPdS_S_di_param_4
)
{
	.reg .pred 	%p<2>;
	.reg .b32 	%r<6>;
	.reg .b64 	%rd<11>;
	.reg .b64 	%fd<7>;

	ld.param.u64 	%rd1, [_Z9AddTimesFPdS_S_di_param_0];
	ld.param.u64 	%rd2, [_Z9AddTimesFPdS_S_di_param_1];
	ld.param.u64 	%rd3, [_Z9AddTimesFPdS_S_di_param_2];
	ld.param.f64 	%fd1, [_Z9AddTimesFPdS_S_di_param_3];
	ld.param.u32 	%r2, [_Z9AddTimesFPdS_S_di_param_4];
	mov.u32 	%r3, %ctaid.x;
	mov.u32 	%r4, %ntid.x;
	mov.u32 	%r5, %tid.x;
	mad.lo.s32 	%r1, %r3, %r4, %r5;
	setp.ge.s32 	%p1, %r1, %r2;
	@%p1 bra 	$L__BB3_2;
	cvta.to.global.u64 	%rd4, %rd2;
	cvta.to.global.u64 	%rd5, %rd3;
	cvta.to.global.u64 	%rd6, %rd1;
	mul.wide.s32 	%rd7, %r1, 8;
	add.s64 	%rd8, %rd4, %rd7;
	ld.global.f64 	%fd2, [%rd8];
	mul.f64 	%fd3, %fd1, %fd2;
	add.s64 	%rd9, %rd5, %rd7;
	ld.global.f64 	%fd4, [%rd9];
	add.s64 	%rd10, %rd6, %rd7;
	ld.global.f64 	%fd5, [%rd10];
	fma.rn.f64 	%fd6, %fd3, %fd4, %fd5;
	st.global.f64 	[%rd10], %fd6;
$L__BB3_2:
	ret;

}
	// .globl	_Z6TimesFPdS_S_di
.visible .entry _Z6TimesFPdS_S_di(
	.param .u64 .ptr .align 1 _Z6TimesFPdS_S_di_param_0,
	.param .u64 .ptr .align 1 _Z6TimesFPdS_S_di_param_1,
	.param .u64 .ptr .align 1 _Z6TimesFPdS_S_di_param_2,
	.param .f64 _Z6TimesFPdS_S_di_param_3,
	.param .u32 _Z6TimesFPdS_S_di_param_4
)
{
	.reg .pred 	%p<2>;
	.reg .b32 	%r<6>;
	.reg .b64 	%rd<11>;
	.reg .b64 	%fd<6>;

	ld.param.u64 	%rd1, [_Z6TimesFPdS_S_di_param_0];
	ld.param.u64 	%rd2, [_Z6TimesFPdS_S_di_param_1];
	ld.param.u64 	%rd3, [_Z6TimesFPdS_S_di_param_2];
	ld.param.f64 	%fd1, [_Z6TimesFPdS_S_di_param_3];
	ld.param.u32 	%r2, [_Z6TimesFPdS_S_di_param_4];
	mov.u32 	%r3, %ctaid.x;
	mov.u32 	%r4, %ntid.x;
	mov.u32 	%r5, %tid.x;
	mad.lo.s32 	%r1, %r3, %r4, %r5;
	setp.ge.s32 	%p1, %r1, %r2;
	@%p1 bra 	$L__BB4_2;
	cvta.to.global.u64 	%rd4, %rd2;
	cvta.to.global.u64 	%rd5, %rd3;
	cvta.to.global.u64 	%rd6, %rd1;
	mul.wide.s32 	%rd7, %r1, 8;
	add.s64 	%rd8, %rd4, %rd7;
	ld.global.f64 	%fd2, [%rd8];
	mul.f64 	%fd3, %fd1, %fd2;
	add.s64 	%rd9, %rd5, %rd7;
	ld.global.f64 	%fd4, [%rd9];
	mul.f64 	%fd5, %fd3, %fd4;
	add.s64 	%rd10, %rd6, %rd7;
	st.global.f64 	[%rd10], %fd5;
$L__BB4_2:
	ret;

}
	// .globl	_Z6TimesCPdS_di
.visible .entry _Z6TimesCPdS_di(
	.param .u64 .ptr .align 1 _Z6TimesCPdS_di_param_0,
	.param .u64 .ptr .align 1 _Z6TimesCPdS_di_param_1,
	.param .f64 _Z6TimesCPdS_di_param_2,
	.param .u32 _Z6TimesCPdS_di_param_3
)
{
	.reg .pred 	%p<2>;
	.reg .b32 	%r<6>;
	.reg .b64 	%rd<8>;
	.reg .b64 	%fd<4>;

	ld.param.u64 	%rd1, [_Z6TimesCPdS_di_param_0];
	ld.param.u64 	%rd2, [_Z6TimesCPdS_di_param_1];
	ld.param.f64 	%fd1, [_Z6TimesCPdS_di_param_2];
	ld.param.u32 	%r2, [_Z6TimesCPdS_di_param_3];
	mov.u32 	%r3, %ctaid.x;
	mov.u32 	%r4, %ntid.x;
	mov.u32 	%r5, %tid.x;
	mad.lo.s32 	%r1, %r3, %r4, %r5;
	setp.ge.s32 	%p1, %r1, %r2;
	@%p1 bra 	$L__BB5_2;
	cvta.to.global.u64 	%rd3, %rd2;
	cvta.to.global.u64 	%rd4, %rd1;
	mul.wide.s32 	%rd5, %r1, 8;
	add.s64 	%rd6, %rd3, %rd5;
	ld.global.f64 	%fd2, [%rd6];
	mul.f64 	%fd3, %fd1, %fd2;
	add.s64 	%rd7, %rd4, %rd5;
	st.global.f64 	[%rd7], %fd3;
$L__BB5_2:
	ret;

}
	// .globl	_Z3DivPdS_i
.visible .entry _Z3DivPdS_i(
	.param .u64 .ptr .align 1 _Z3DivPdS_i_param_0,
	.param .u64 .ptr .align 1 _Z3DivPdS_i_param_1,
	.param .u32 _Z3DivPdS_i_param_2
)
{
	.reg .pred 	%p<3>;
	.reg .b32 	%r<6>;
	.reg .b64 	%rd<12>;
	.reg .b64 	%fd<4>;

	ld.param.u64 	%rd3, [_Z3DivPdS_i_param_0];
	ld.param.u64 	%rd2, [_Z3DivPdS_i_param_1];
	ld.param.u32 	%r2, [_Z3DivPdS_i_param_2];
	cvta.to.global.u64 	%rd1, %rd3;
	mov.u32 	%r3, %ctaid.x;
	mov.u32 	%r4, %ntid.x;
	mov.u32 	%r5, %tid.x;
	mad.lo.s32 	%r1, %r3, %r4, %r5;
	setp.ge.s32 	%p1, %r1, %r2;
	@%p1 bra 	$L__BB6_4;
	cvta.to.global.u64 	%rd4, %rd2;
	mul.wide.s32 	%rd5, %r1, 8;
	add.s64 	%rd6, %rd4, %rd5;
	ld.global.f64 	%fd1, [%rd6];
	setp.leu.f64 	%p2, %fd1, 0d0000000000000000;
	@%p2 bra 	$L__BB6_3;
	add.s64 	%rd11, %rd1, %rd5;
	ld.global.f64 	%fd2, [%rd11];
	div.rn.f64 	%fd3, %fd2, %fd1;
	st.global.f64 	[%rd11], %fd3;
	bra.uni 	$L__BB6_4;
$L__BB6_3:
	add.s64 	%rd8, %rd1, %rd5;
	mov.b64 	%rd9, 0;
	st.global.u64 	[%rd8], %rd9;
$L__BB6_4:
	ret;

}
	// .globl	_Z4NormPddi
.visible .entry _Z4NormPddi(
	.param .u64 .ptr .align 1 _Z4NormPddi_param_0,
	.param .f64 _Z4NormPddi_param_1,
	.param .u32 _Z4NormPddi_param_2
)
{
	.reg .pred 	%p<2>;
	.reg .b32 	%r<6>;
	.reg .b64 	%rd<5>;
	.reg .b64 	%fd<4>;

	ld.param.u64 	%rd1, [_Z4NormPddi_param_0];
	ld.param.f64 	%fd1, [_Z4NormPddi_param_1];
	ld.param.u32 	%r2, [_Z4NormPddi_param_2];
	mov.u32 	%r3, %ctaid.x;
	mov.u32 	%r4, %ntid.x;
	mov.u32 	%r5, %tid.x;
	mad.lo.s32 	%r1, %r3, %r4, %r5;
	setp.ge.s32 	%p1, %r1, %r2;
	@%p1 bra 	$L__BB7_2;
	cvta.to.global.u64 	%rd2, %rd1;
	mul.wide.s32 	%rd3, %r1, 8;
	add.s64 	%rd4, %rd2, %rd3;
	ld.global.f64 	%fd2, [%rd4];
	mul.f64 	%fd3, %fd1, %fd2;
	st.global.f64 	[%rd4], %fd3;
$L__BB7_2:
	ret;

}
	// .globl	_Z4zeroPdi
.visible .entry _Z4zeroPdi(
	.param .u64 .ptr .align 1 _Z4zeroPdi_param_0,
	.param .u32 _Z4zeroPdi_param_1
)
{
	.reg .pred 	%p<2>;
	.reg .b32 	%r<6>;
	.reg .b64 	%rd<6>;

	ld.param.u64 	%rd1, [_Z4zeroPdi_param_0];
	ld.param.u32 	%r2, [_Z4zeroPdi_param_1];
	mov.u32 	%r3, %ctaid.x;
	mov.u32 	%r4, %ntid.x;
	mov.u32 	%r5, %tid.x;
	mad.lo.s32 	%r1, %r3, %r4, %r5;
	setp.ge.s32 	%p1, %r1, %r2;
	@%p1 bra 	$L__BB8_2;
	cvta.to.global.u64 	%rd2, %rd1;
	mul.wide.s32 	%rd3, %r1, 8;
	add.s64 	%rd4, %rd2, %rd3;
	mov.b64 	%rd5, 0;
	st.global.u64 	[%rd4], %rd5;
$L__BB8_2:
	ret;

}
	// .globl	_Z2CpPdS_i
.visible .entry _Z2CpPdS_i(
	.param .u64 .ptr .align 1 _Z2CpPdS_i_param_0,
	.param .u64 .ptr .align 1 _Z2CpPdS_i_param_1,
	.param .u32 _Z2CpPdS_i_param_2
)
{
	.reg .pred 	%p<2>;
	.reg .b32 	%r<6>;
	.reg .b64 	%rd<8>;
	.reg .b64 	%fd<2>;

	ld.param.u64 	%rd1, [_Z2CpPdS_i_param_0];
	ld.param.u64 	%rd2, [_Z2CpPdS_i_param_1];
	ld.param.u32 	%r2, [_Z2CpPdS_i_param_2];
	mov.u32 	%r3, %ctaid.x;
	mov.u32 	%r4, %ntid.x;
	mov.u32 	%r5, %tid.x;
	mad.lo.s32 	%r1, %r3, %r4, %r5;
	setp.ge.s32 	%p1, %r1, %r2;
	@%p1 bra 	$L__BB9_2;
	cvta.to.global.u64 	%rd3, %rd2;
	cvta.to.global.u64 	%rd4, %rd1;
	mul.wide.s32 	%rd5, %r1, 8;
	add.s64 	%rd6, %rd3, %rd5;
	ld.global.f64 	%fd1, [%rd6];
	add.s64 	%rd7, %rd4, %rd5;
	st.global.f64 	[%rd7], %fd1;
$L__BB9_2:
	ret;

}
	// .globl	_Z5SetBxPdiiiiiii
.visible .entry _Z5SetBxPdiiiiiii(
	.param .u64 .ptr .align 1 _Z5SetBxPdiiiiiii_param_0,
	.param .u32 _Z5SetBxPdiiiiiii_param_1,
	.param .u32 _Z5SetBxPdiiiiiii_param_2,
	.param .u32 _Z5SetBxPdiiiiiii_param_3,
	.param .u32 _Z5SetBxPdiiiiiii_param_4,
	.param .u32 _Z5SetBxPdiiiiiii_param_5,
	.param .u32 _Z5SetBxPdiiiiiii_param_6,
	.param .u32 _Z5SetBxPdiiiiiii_param_7
)
{
	.reg .pred 	%p<4>;
	.reg .b32 	%r<23>;
	.reg .b64 	%rd<11>;
	.reg .b64 	%fd<3>;

	ld.param.u64 	%rd1, [_Z5SetBxPdiiiiiii_param_0];
	ld.param.u32 	%r7, [_Z5SetBxPdiiiiiii_param_1];
	ld.param.u32 	%r8, [_Z5SetBxPdiiiiiii_param_2];
	ld.param.u32 	%r9, [_Z5SetBxPdiiiiiii_param_3];
	ld.param.u32 	%r11, [_Z5SetBxPdiiiiiii_param_4];
	ld.param.u32 	%r12, [_Z5SetBxPdiiiiiii_param_5];
	ld.param.u32 	%r13, [_Z5SetBxPdiiiiiii_param_6];
	ld.param.u32 	%r6, [_Z5SetBxPdiiiiiii_param_7];
	mul.lo.s32 	%r1, %r13, %r7;
	mul.lo.s32 	%r2, %r13, %r12;
	mul.lo.s32 	%r3, %r13, %r11;
	mov.u32 	%r14, %ctaid.x;
	mov.u32 	%r15, %ntid.x;
	mov.u32 	%r16, %tid.x;
	mad.lo.s32 	%r4, %r14, %r15, %r16;
	mov.u32 	%r17, %ctaid.y;
	mov.u32 	%r18, %ntid.y;
	mov.u32 	%r19, %tid.y;
	mad.lo.s32 	%r20, %r17, %r18, %r19;
	setp.ge.s32 	%p1, %r4, %r8;
	setp.ge.s32 	%p2, %r20, %r9;
	or.pred  	%p3, %p1, %p2;
	@%p3 bra 	$L__BB10_2;
	cvta.to.global.u64 	%rd2, %rd1;
	mad.lo.s32 	%r21, %r6, %r4, %r20;
	add.s32 	%r22, %r21, %r3;
	mul.wide.s32 	%rd3, %r22, 8;
	add.s64 	%rd4, %rd2, %rd3;
	ld.global.f64 	%fd1, [%rd4];
	mul.wide.s32 	%rd5, %r21, 8;
	add.s64 	%rd6, %rd2, %rd5;
	st.global.f64 	[%rd6], %fd1;
	mul.wide.s32 	%rd7, %r2, 8;
	add.s64 	%rd8, %rd6, %rd7;
	ld.global.f64 	%fd2, [%rd8];
	mul.wide.s32 	%rd9, %r1, 8;
	add.s64 	%rd10, %rd6, %rd9;
	st.global.f64 	[%rd10], %fd2;
$L__BB10_2:
	ret;

}
	// .globl	_Z5SetByPdiiiiiii
.visible .entry _Z5SetByPdiiiiiii(
	.param .u64 .ptr .align 1 _Z5SetByPdiiiiiii_param_0,
	.param .u32 _Z5SetByPdiiiiiii_param_1,
	.param .u32 _Z5SetByPdiiiiiii_param_2,
	.param .u32 _Z5SetByPdiiiiiii_param_3,
	.param .u32 _Z5SetByPdiiiiiii_param_4,
	.param .u32 _Z5SetByPdiiiiiii_param_5,
	.param .u32 _Z5SetByPdiiiiiii_param_6,
	.param .u32 _Z5SetByPdiiiiiii_param_7
)
{
	.reg .pred 	%p<4>;
	.reg .b32 	%r<23>;
	.reg .b64 	%rd<11>;
	.reg .b64 	%fd<3>;

	ld.param.u64 	%rd1, [_Z5SetByPdiiiiiii_param_0];
	ld.param.u32 	%r7, [_Z5SetByPdiiiiiii_param_1];
	ld.param.u32 	%r8, [_Z5SetByPdiiiiiii_param_2];
	ld.param.u32 	%r9, [_Z5SetByPdiiiiiii_param_3];
	ld.param.u32 	%r11, [_Z5SetByPdiiiiiii_param_4];
	ld.param.u32 	%r12, [_Z5SetByPdiiiiiii_param_5];
	ld.param.u32 	%r6, [_Z5SetByPdiiiiiii_param_6];
	ld.param.u32 	%r13, [_Z5SetByPdiiiiiii_param_7];
	mul.lo.s32 	%r1, %r13, %r8;
	mul.lo.s32 	%r2, %r13, %r12;
	mul.lo.s32 	%r3, %r13, %r11;
	mov.u32 	%r14, %ctaid.x;
	mov.u32 	%r15, %ntid.x;
	mov.u32 	%r16, %tid.x;
	mad.lo.s32 	%r4, %r14, %r15, %r16;
	mov.u32 	%r17, %ctaid.y;
	mov.u32 	%r18, %ntid.y;
	mov.u32 	%r19, %tid.y;
	mad.lo.s32 	%r20, %r17, %r18, %r19;
	setp.ge.s32 	%p1, %r4, %r7;
	setp.ge.s32 	%p2, %r20, %r9;
	or.pred  	%p3, %p1, %p2;
	@%p3 bra 	$L__BB11_2;
	cvta.to.global.u64 	%rd2, %rd1;
	mad.lo.s32 	%r21, %r6, %r4, %r20;
	add.s32 	%r22, %r3, %r21;
	mul.wide.s32 	%rd3, %r22, 8;
	add.s64 	%rd4, %rd2, %rd3;
	ld.global.f64 	%fd1, [%rd4];
	mul.wide.s32 	%rd5, %r21, 8;
	add.s64 	%rd6, %rd2, %rd5;
	st.global.f64 	[%rd6], %fd1;
	mul.wide.s32 	%rd7, %r2, 8;
	add.s64 	%rd8, %rd6, %rd7;
	ld.global.f64 	%fd2, [%rd8];
	mul.wide.s32 	%rd9, %r1, 8;
	add.s64 	%rd10, %rd6, %rd9;
	st.global.f64 	[%rd10], %fd2;
$L__BB11_2:
	ret;

}
	// .globl	_Z5SetBzPdiiiiiii
.visible .entry _Z5SetBzPdiiiiiii(
	.param .u64 .ptr .align 1 _Z5SetBzPdiiiiiii_param_0,
	.param .u32 _Z5SetBzPdiiiiiii_param_1,
	.param .u32 _Z5SetBzPdiiiiiii_param_2,
	.param .u32 _Z5SetBzPdiiiiiii_param_3,
	.param .u32 _Z5SetBzPdiiiiiii_param_4,
	.param .u32 _Z5SetBzPdiiiiiii_param_5,
	.param .u32 _Z5SetBzPdiiiiiii_param_6,
	.param .u32 _Z5SetBzPdiiiiiii_param_7
)
{
	.reg .pred 	%p<4>;
	.reg .b32 	%r<21>;
	.reg .b64 	%rd<11>;
	.reg .b64 	%fd<3>;

	ld.param.u64 	%rd1, [_Z5SetBzPdiiiiiii_param_0];
	ld.param.u32 	%r8, [_Z5SetBzPdiiiiiii_param_1];
	ld.param.u32 	%r9, [_Z5SetBzPdiiiiiii_param_2];
	ld.param.u32 	%r3, [_Z5SetBzPdiiiiiii_param_3];
	ld.param.u32 	%r4, [_Z5SetBzPdiiiiiii_param_4];
	ld.param.u32 	%r5, [_Z5SetBzPdiiiiiii_param_5];
	ld.param.u32 	%r6, [_Z5SetBzPdiiiiiii_param_6];
	ld.param.u32 	%r7, [_Z5SetBzPdiiiiiii_param_7];
	mov.u32 	%r11, %ctaid.x;
	mov.u32 	%r12, %ntid.x;
	mov.u32 	%r13, %tid.x;
	mad.lo.s32 	%r1, %r11, %r12, %r13;
	mov.u32 	%r14, %ctaid.y;
	mov.u32 	%r15, %ntid.y;
	mov.u32 	%r16, %tid.y;
	mad.lo.s32 	%r17, %r14, %r15, %r16;
	setp.ge.s32 	%p1, %r1, %r8;
	setp.ge.s32 	%p2, %r17, %r9;
	or.pred  	%p3, %p1, %p2;
	@%p3 bra 	$L__BB12_2;
	cvta.to.global.u64 	%rd2, %rd1;
	mul.lo.s32 	%r18, %r6, %r1;
	mad.lo.s32 	%r19, %r7, %r17, %r18;
	add.s32 	%r20, %r19, %r4;
	mul.wide.s32 	%rd3, %r20, 8;
	add.s64 	%rd4, %rd2, %rd3;
	ld.global.f64 	%fd1, [%rd4];
	mul.wide.s32 	%rd5, %r19, 8;
	add.s64 	%rd6, %rd2, %rd5;
	st.global.f64 	[%rd6], %fd1;
	mul.wide.s32 	%rd7, %r5, 8;
	add.s64 	%rd8, %rd6, %rd7;
	ld.global.f64 	%fd2, [%rd8];
	mul.wide.s32 	%rd9, %r3, 8;
	add.s64 	%rd10, %rd6, %rd9;
	st.global.f64 	[%rd10], %fd2;
$L__BB12_2:
	ret;

}
	// .globl	_Z8SwitchBxPdS_iiiiiii
.visible .entry _Z8SwitchBxPdS_iiiiiii(
	.param .u64 .ptr .align 1 _Z8SwitchBxPdS_iiiiiii_param_0,
	.param .u64 .ptr .align 1 _Z8SwitchBxPdS_iiiiiii_param_1,
	.param .u32 _Z8SwitchBxPdS_iiiiiii_param_2,
	.param .u32 _Z8SwitchBxPdS_iiiiiii_param_3,
	.param .u32 _Z8SwitchBxPdS_iiiiiii_param_4,
	.param .u32 _Z8SwitchBxPdS_iiiiiii_param_5,
	.param .u32 _Z8SwitchBxPdS_iiiiiii_param_6,
	.param .u32 _Z8SwitchBxPdS_iiiiiii_param_7,
	.param .u32 _Z8SwitchBxPdS_iiiiiii_param_8
)
{
	.reg .pred 	%p<4>;
	.reg .b32 	%r<24>;
	.reg .b64 	%rd<19>;
	.reg .b64 	%fd<5>;

	ld.param.u64 	%rd1, [_Z8SwitchBxPdS_iiiiiii_param_0];
	ld.param.u64 	%rd2, [_Z8SwitchBxPdS_iiiiiii_param_1];
	ld.param.u32 	%r7, [_Z8SwitchBxPdS_iiiiiii_param_2];
	ld.param.u32 	%r8, [_Z8SwitchBxPdS_iiiiiii_param_3];
	ld.param.u32 	%r9, [_Z8SwitchBxPdS_iiiiiii_param_4];
	ld.param.u32 	%r11, [_Z8SwitchBxPdS_iiiiiii_param_5];
	ld.param.u32 	%r12, [_Z8SwitchBxPdS_iiiiiii_param_6];
	ld.param.u32 	%r13, [_Z8SwitchBxPdS_iiiiiii_param_7];
	ld.param.u32 	%r6, [_Z8SwitchBxPdS_iiiiiii_param_8];
	mul.lo.s32 	%r1, %r13, %r7;
	mul.lo.s32 	%r2, %r13, %r12;
	mul.lo.s32 	%r3, %r13, %r11;
	mov.u32 	%r14, %ctaid.x;
	mov.u32 	%r15, %ntid.x;
	mov.u32 	%r16, %tid.x;
	mad.lo.s32 	%r4, %r14, %r15, %r16;
	mov.u32 	%r17, %ctaid.y;
	mov.u32 	%r18, %ntid.y;
	mov.u32 	%r19, %tid.y;
	mad.lo.s32 	%r20, %r17, %r18, %r19;
	setp.ge.s32 	%p1, %r4, %r8;
	setp.ge.s32 	%p2, %r20, %r9;
	or.pred  	%p3, %p1, %p2;
	@%p3 bra 	$L__BB13_2;
	cvta.to.global.u64 	%rd3, %rd2;
	cvta.to.global.u64 	%rd4, %rd1;
	mad.lo.s32 	%r21, %r6, %r4, %r20;
	add.s32 	%r22, %r21, %r3;
	mul.wide.s32 	%rd5, %r22, 8;
	add.s64 	%rd6, %rd3, %rd5;
	ld.global.f64 	%fd1, [%rd6];
	mul.wide.s32 	%rd7, %r21, 8;
	add.s64 	%rd8, %rd4, %rd7;
	st.global.f64 	[%rd8], %fd1;
	add.s32 	%r23, %r21, %r2;
	mul.wide.s32 	%rd9, %r23, 8;
	add.s64 	%rd10, %rd3, %rd9;
	ld.global.f64 	%fd2, [%rd10];
	mul.wide.s32 	%rd11, %r1, 8;
	add.s64 	%rd12, %rd8, %rd11;
	st.global.f64 	[%rd12], %fd2;
	mul.wide.s32 	%rd13, %r3, 8;
	add.s64 	%rd14, %rd8, %rd13;
	ld.global.f64 	%fd3, [%rd14];
	add.s64 	%rd15, %rd3, %rd7;
	st.global.f64 	[%rd15], %fd3;
	mul.wide.s32 	%rd16, %r2, 8;
	add.s64 	%rd17, %rd8, %rd16;
	ld.global.f64 	%fd4, [%rd17];
	add.s64 	%rd18, %rd15, %rd11;
	st.global.f64 	[%rd18], %fd4;
$L__BB13_2:
	ret;

}
	// .globl	_Z8SwitchByPdS_iiiiiii
.visible .entry _Z8SwitchByPdS_iiiiiii(
	.param .u64 .ptr .align 1 _Z8SwitchByPdS_iiiiiii_param_0,
	.param .u64 .ptr .align 1 _Z8SwitchByPdS_iiiiiii_param_1,
	.param .u32 _Z8SwitchByPdS_iiiiiii_param_2,
	.param .u32 _Z8SwitchByPdS_iiiiiii_param_3,
	.param .u32 _Z8SwitchByPdS_iiiiiii_param_4,
	.param .u32 _Z8SwitchByPdS_iiiiiii_param_5,
	.param .u32 _Z8SwitchByPdS_iiiiiii_param_6,
	.param .u32 _Z8SwitchByPdS_iiiiiii_param_7,
	.param .u32 _Z8SwitchByPdS_iiiiiii_param_8
)
{
	.reg .pred 	%p<4>;
	.reg .b32 	%r<24>;
	.reg .b64 	%rd<19>;
	.reg .b64 	%fd<5>;

	ld.param.u64 	%rd1, [_Z8SwitchByPdS_iiiiiii_param_0];
	ld.param.u64 	%rd2, [_Z8SwitchByPdS_iiiiiii_param_1];
	ld.param.u32 	%r7, [_Z8SwitchByPdS_iiiiiii_param_2];
	ld.param.u32 	%r8, [_Z8SwitchByPdS_iiiiiii_param_3];
	ld.param.u32 	%r9, [_Z8SwitchByPdS_iiiiiii_param_4];
	ld.param.u32 	%r11, [_Z8SwitchByPdS_iiiiiii_param_5];
	ld.param.u32 	%r12, [_Z8SwitchByPdS_iiiiiii_param_6];
	ld.param.u32 	%r6, [_Z8SwitchByPdS_iiiiiii_param_7];
	ld.param.u32 	%r13, [_Z8SwitchByPdS_iiiiiii_param_8];
	mul.lo.s32 	%r1, %r13, %r8;
	mul.lo.s32 	%r2, %r13, %r12;
	mul.lo.s32 	%r3, %r13, %r11;
	mov.u32 	%r14, %ctaid.x;
	mov.u32 	%r15, %ntid.x;
	mov.u32 	%r16, %tid.x;
	mad.lo.s32 	%r4, %r14, %r15, %r16;
	mov.u32 	%r17, %ctaid.y;
	mov.u32 	%r18, %ntid.y;
	mov.u32 	%r19, %tid.y;
	mad.lo.s32 	%r20, %r17, %r18, %r19;
	setp.ge.s32 	%p1, %r4, %r7;
	setp.ge.s32 	%p2, %r20, %r9;
	or.pred  	%p3, %p1, %p2;
	@%p3 bra 	$L__BB14_2;
	cvta.to.global.u64 	%rd3, %rd2;
	cvta.to.global.u64 	%rd4, %rd1;
	mad.lo.s32 	%r21, %r6, %r4, %r20;
	add.s32 	%r22, %r3, %r21;
	mul.wide.s32 	%rd5, %r22, 8;
	add.s64 	%rd6, %rd3, %rd5;
	ld.global.f64 	%fd1, [%rd6];
	mul.wide.s32 	%rd7, %r21, 8;
	add.s64 	%rd8, %rd4, %rd7;
	st.global.f64 	[%rd8], %fd1;
	add.s32 	%r23, %r2, %r21;
	mul.wide.s32 	%rd9, %r23, 8;
	add.s64 	%rd10, %rd3, %rd9;
	ld.global.f64 	%fd2, [%rd10];
	mul.wide.s32 	%rd11, %r1, 8;
	add.s64 	%rd12, %rd8, %rd11;
	st.global.f64 	[%rd12], %fd2;
	mul.wide.s32 	%rd13, %r3, 8;
	add.s64 	%rd14, %rd8, %rd13;
	ld.global.f64 	%fd3, [%rd14];
	add.s64 	%rd15, %rd3, %rd7;
	st.global.f64 	[%rd15], %fd3;
	mul.wide.s32 	%rd16, %r2, 8;
	add.s64 	%rd17, %rd8, %rd16;
	ld.global.f64 	%fd4, [%rd17];
	add.s64 	%rd18, %rd15, %rd11;
	st.global.f64 	[%rd18], %fd4;
$L__BB14_2:
	ret;

}
	// .globl	_Z8SwitchBzPdS_iiiiiii
.visible .entry _Z8SwitchBzPdS_iiiiiii(
	.param .u64 .ptr .align 1 _Z8SwitchBzPdS_iiiiiii_param_0,
	.param .u64 .ptr .align 1 _Z8SwitchBzPdS_iiiiiii_param_1,
	.param .u32 _Z8SwitchBzPdS_iiiiiii_param_2,
	.param .u32 _Z8SwitchBzPdS_iiiiiii_param_3,
	.param .u32 _Z8SwitchBzPdS_iiiiiii_param_4,
	.param .u32 _Z8SwitchBzPdS_iiiiiii_param_5,
	.param .u32 _Z8SwitchBzPdS_iiiiiii_param_6,
	.param .u32 _Z8SwitchBzPdS_iiiiiii_param_7,
	.param .u32 _Z8SwitchBzPdS_iiiiiii_param_8
)
{
	.reg .pred 	%p<4>;
	.reg .b32 	%r<22>;
	.reg .b64 	%rd<19>;
	.reg .b64 	%fd<5>;

	ld.param.u64 	%rd1, [_Z8SwitchBzPdS_iiiiiii_param_0];
	ld.param.u64 	%rd2, [_Z8SwitchBzPdS_iiiiiii_param_1];
	ld.param.u32 	%r8, [_Z8SwitchBzPdS_iiiiiii_param_2];
	ld.param.u32 	%r9, [_Z8SwitchBzPdS_iiiiiii_param_3];
	ld.param.u32 	%r3, [_Z8SwitchBzPdS_iiiiiii_param_4];
	ld.param.u32 	%r4, [_Z8SwitchBzPdS_iiiiiii_param_5];
	ld.param.u32 	%r5, [_Z8SwitchBzPdS_iiiiiii_param_6];
	ld.param.u32 	%r6, [_Z8SwitchBzPdS_iiiiiii_param_7];
	ld.param.u32 	%r7, [_Z8SwitchBzPdS_iiiiiii_param_8];
	mov.u32 	%r11, %ctaid.x;
	mov.u32 	%r12, %ntid.x;
	mov.u32 	%r13, %tid.x;
	mad.lo.s32 	%r1, %r11, %r12, %r13;
	mov.u32 	%r14, %ctaid.y;
	mov.u32 	%r15, %ntid.y;
	mov.u32 	%r16, %tid.y;
	mad.lo.s32 	%r17, %r14, %r15, %r16;
	setp.ge.s32 	%p1, %r1, %r8;
	setp.ge.s32 	%p2, %r17, %r9;
	or.pred  	%p3, %p1, %p2;
	@%p3 bra 	$L__BB15_2;
	cvta.to.global.u64 	%rd3, %rd2;
	cvta.to.global.u64 	%rd4, %rd1;
	mul.lo.s32 	%r18, %r6, %r1;
	mad.lo.s32 	%r19, %r7, %r17, %r18;
	add.s32 	%r20, %r19, %r4;
	mul.wide.s32 	%rd5, %r20, 8;
	add.s64 	%rd6, %rd3, %rd5;
	ld.global.f64 	%fd1, [%rd6];
	mul.wide.s32 	%rd7, %r19, 8;
	add.s64 	%rd8, %rd4, %rd7;
	st.global.f64 	[%rd8], %fd1;
	add.s32 	%r21, %r19, %r5;
	mul.wide.s32 	%rd9, %r21, 8;
	add.s64 	%rd10, %rd3, %rd9;
	ld.global.f64 	%fd2, [%rd10];
	mul.wide.s32 	%rd11, %r3, 8;
	add.s64 	%rd12, %rd8, %rd11;
	st.global.f64 	[%rd12], %fd2;
	mul.wide.s32 	%rd13, %r4, 8;
	add.s64 	%rd14, %rd8, %rd13;
	ld.global.f64 	%fd3, [%rd14];
	add.s64 	%rd15, %rd3, %rd7;
	st.global.f64 	[%rd15], %fd3;
	mul.wide.s32 	%rd16, %r5, 8;
	add.s64 	%rd17, %rd8, %rd16;
	ld.global.f64 	%fd4, [%rd17];
	add.s64 	%rd18, %rd15, %rd11;
	st.global.f64 	[%rd18], %fd4;
$L__BB15_2:
	ret;

}


// ===== COMPILED SASS (sm_100) =====

	.target	sm_100

	.elftype	@"ET_EXEC"


//--------------------- .note.nv.tkinfo           --------------------------
	.section	.note.nv.tkinfo,"",@"SHT_NOTE"
	.sectionflags	@"SHF_NOTE_NV_TKINFO"
	.tkinfo
        /*0018*/ 	.word	0x00000002
        /*0030*/ 	.string	""
        /*0030*/ 	.string	"ptxas"
        /*0030*/ 	.string	"Cuda compilation tools, release 13.0, V13.0.88"
        /*0030*/ 	.string	"Build cuda_13.0.r13.0/compiler.36424714_0"
        /*0030*/ 	.string	"-arch sm_100 -m 64 "



//--------------------- .note.nv.cuinfo           --------------------------
	.section	.note.nv.cuinfo,"",@"SHT_NOTE"
	.sectionflags	@"SHF_NOTE_NV_CUINFO"
        /*0018*/ 	.short	0x0002
        /*001a*/ 	.short	0x0064
        /*001c*/ 	.short	0x0082
	.zero		2


//--------------------- .nv.info                  --------------------------
	.section	.nv.info,"",@"SHT_CUDA_INFO"
	.align	4


	//----- nvinfo : EIATTR_REGCOUNT
	.align		4
        /*0000*/ 	.byte	0x04, 0x2f
        /*0002*/ 	.short	(.L_1 - .L_0)
	.align		4
.L_0:
        /*0004*/ 	.word	index@(_Z5TimesPdS_S_i)
        /*0008*/ 	.word	0x0000000e


	//----- nvinfo : EIATTR_FRAME_SIZE
	.align		4
.L_1:
        /*000c*/ 	.byte	0x04, 0x11
        /*000e*/ 	.short	(.L_3 - .L_2)
	.align		4
.L_2:
        /*0010*/ 	.word	index@(_Z5TimesPdS_S_i)
        /*0014*/ 	.word	0x00000000


	//----- nvinfo : EIATTR_REGCOUNT
	.align		4
.L_3:
        /*0018*/ 	.byte	0x04, 0x2f
        /*001a*/ 	.short	(.L_5 - .L_4)
	.align		4
.L_4:
        /*001c*/ 	.word	index@(_Z3addPdS_i)
        /*0020*/ 	.word	0x0000000a


	//----- nvinfo : EIATTR_FRAME_SIZE
	.align		4
.L_5:
        /*0024*/ 	.byte	0x04, 0x11
        /*0026*/ 	.short	(.L_7 - .L_6)
	.align		4
.L_6:
        /*0028*/ 	.word	index@(_Z3addPdS_i)
        /*002c*/ 	.word	0x00000000


	//----- nvinfo : EIATTR_REGCOUNT
	.align		4
.L_7:
        /*0030*/ 	.byte	0x04, 0x2f
        /*0032*/ 	.short	(.L_9 - .L_8)
	.align		4
.L_8:
        /*0034*/ 	.word	index@(_Z8AddTimesPdS_S_i)
        /*0038*/ 	.word	0x0000000c


	//----- nvinfo : EIATTR_FRAME_SIZE
	.align		4
.L_9:
        /*003c*/ 	.byte	0x04, 0x11
        /*003e*/ 	.short	(.L_11 - .L_10)
	.align		4
.L_10:
        /*0040*/ 	.word	index@(_Z8AddTimesPdS_S_i)
        /*0044*/ 	.word	0x00000000


	//----- nvinfo : EIATTR_REGCOUNT
	.align		4
.L_11:
        /*0048*/ 	.byte	0x04, 0x2f
        /*004a*/ 	.short	(.L_13 - .L_12)
	.align		4
.L_12:
        /*004c*/ 	.word	index@(_Z9AddTimesFPdS_S_di)
        /*0050*/ 	.word	0x0000000e


	//----- nvinfo : EIATTR_FRAME_SIZE
	.align		4
.L_13:
        /*0054*/ 	.byte	0x04, 0x11
        /*0056*/ 	.short	(.L_15 - .L_14)
	.align		4
.L_14:
        /*0058*/ 	.word	index@(_Z9AddTimesFPdS_S_di)
        /*005c*/ 	.word	0x00000000


	//----- nvinfo : EIATTR_REGCOUNT
	.align		4
.L_15:
        /*0060*/ 	.byte	0x04, 0x2f
        /*0062*/ 	.short	(.L_17 - .L_16)
	.align		4
.L_16:
        /*0064*/ 	.word	index@(_Z6TimesFPdS_S_di)
        /*0068*/ 	.word	0x0000000e


	//----- nvinfo : EIATTR_FRAME_SIZE
	.align		4
.L_17:
        /*006c*/ 	.byte	0x04, 0x11
        /*006e*/ 	.short	(.L_19 - .L_18)
	.align		4
.L_18:
        /*0070*/ 	.word	index@(_Z6TimesFPdS_S_di)
        /*0074*/ 	.word	0x00000000


	//----- nvinfo : EIATTR_REGCOUNT
	.align		4
.L_19:
        /*0078*/ 	.byte	0x04, 0x2f
        /*007a*/ 	.short	(.L_21 - .L_20)
	.align		4
.L_20:
        /*007c*/ 	.word	index@(_Z6TimesCPdS_di)
        /*0080*/ 	.word	0x0000000c


	//----- nvinfo : EIATTR_FRAME_SIZE
	.align		4
.L_21:
        /*0084*/ 	.byte	0x04, 0x11
        /*0086*/ 	.short	(.L_23 - .L_22)
	.align		4
.L_22:
        /*0088*/ 	.word	index@(_Z6TimesCPdS_di)
        /*008c*/ 	.word	0x00000000


	//----- nvinfo : EIATTR_REGCOUNT
	.align		4
.L_23:
        /*0090*/ 	.byte	0x04, 0x2f
        /*0092*/ 	.short	(.L_25 - .L_24)
	.align		4
.L_24:
        /*0094*/ 	.word	index@(_Z3DivPdS_i)
        /*0098*/ 	.word	0x0000001a


	//----- nvinfo : EIATTR_FRAME_SIZE
	.align		4
.L_25:
        /*009c*/ 	.byte	0x04, 0x11
        /*009e*/ 	.short	(.L_27 - .L_26)
	.align		4
.L_26:
        /*00a0*/ 	.word	index@($__internal_0_$__cuda_sm20_div_rn_f64_full)
        /*00a4*/ 	.word	0x00000000


	//----- nvinfo : EIATTR_FRAME_SIZE
	.align		4
.L_27:
        /*00a8*/ 	.byte	0x04, 0x11
        /*00aa*/ 	.short	(.L_29 - .L_28)
	.align		4
.L_28:
        /*00ac*/ 	.word	index@(_Z3DivPdS_i)
        /*00b0*/ 	.word	0x00000000


	//----- nvinfo : EIATTR_REGCOUNT
	.align		4
.L_29:
        /*00b4*/ 	.byte	0x04, 0x2f
        /*00b6*/ 	.short	(.L_31 - .L_30)
	.align		4
.L_30:
        /*00b8*/ 	.word	index@(_Z4NormPddi)
        /*00bc*/ 	.word	0x0000000a


	//----- nvinfo : EIATTR_FRAME_SIZE
	.align		4
.L_31:
        /*00c0*/ 	.byte	0x04, 0x11
        /*00c2*/ 	.short	(.L_33 - .L_32)
	.align		4
.L_32:
        /*00c4*/ 	.word	index@(_Z4NormPddi)
        /*00c8*/ 	.word	0x00000000


	//----- nvinfo : EIATTR_REGCOUNT
	.align		4
.L_33:
        /*00cc*/ 	.byte	0x04, 0x2f
        /*00ce*/ 	.short	(.L_35 - .L_34)
	.align		4
.L_34:
        /*00d0*/ 	.word	index@(_Z4zeroPdi)
        /*00d4*/ 	.word	0x00000008


	//----- nvinfo : EIATTR_FRAME_SIZE
	.align		4
.L_35:
        /*00d8*/ 	.byte	0x04, 0x11
        /*00da*/ 	.short	(.L_37 - .L_36)
	.align		4
.L_36:
        /*00dc*/ 	.word	index@(_Z4zeroPdi)
        /*00e0*/ 	.word	0x00000000


	//----- nvinfo : EIATTR_REGCOUNT
	.align		4
.L_37:
        /*00e4*/ 	.byte	0x04, 0x2f
        /*00e6*/ 	.short	(.L_39 - .L_38)
	.align		4
.L_38:
        /*00e8*/ 	.word	index@(_Z2CpPdS_i)
        /*00ec*/ 	.word	0x0000000a


	//----- nvinfo : EIATTR_FRAME_SIZE
	.align		4
.L_39:
        /*00f0*/ 	.byte	0x04, 0x11
        /*00f2*/ 	.short	(.L_41 - .L_40)
	.align		4
.L_40:
        /*00f4*/ 	.word	index@(_Z2CpPdS_i)
        /*00f8*/ 	.word	0x00000000


	//----- nvinfo : EIATTR_REGCOUNT
	.align		4
.L_41:
        /*00fc*/ 	.byte	0x04, 0x2f
        /*00fe*/ 	.short	(.L_43 - .L_42)
	.align		4
.L_42:
        /*0100*/ 	.word	index@(_Z5SetBxPdiiiiiii)
        /*0104*/ 	.word	0x0000000c


	//----- nvinfo : EIATTR_FRAME_SIZE
	.align		4
.L_43:
        /*0108*/ 	.byte	0x04, 0x11
        /*010a*/ 	.short	(.L_45 - .L_44)
	.align		4
.L_44:
        /*010c*/ 	.word	index@(_Z5SetBxPdiiiiiii)
        /*0110*/ 	.word	0x00000000


	//----- nvinfo : EIATTR_REGCOUNT
	.align		4
.L_45:
        /*0114*/ 	.byte	0x04, 0x2f
        /*0116*/ 	.short	(.L_47 - .L_46)
	.align		4
.L_46:
        /*0118*/ 	.word	index@(_Z5SetByPdiiiiiii)
        /*011c*/ 	.word	0x0000000c


	//----- nvinfo : EIATTR_FRAME_SIZE
	.align		4
.L_47:
        /*0120*/ 	.byte	0x04, 0x11
        /*0122*/ 	.short	(.L_49 - .L_48)
	.align		4
.L_48:
        /*0124*/ 	.word	index@(_Z5SetByPdiiiiiii)
        /*0128*/ 	.word	0x00000000


	//----- nvinfo : EIATTR_REGCOUNT
	.align		4
.L_49:
        /*012c*/ 	.byte	0x04, 0x2f
        /*012e*/ 	.short	(.L_51 - .L_50)
	.align		4
.L_50:
        /*0130*/ 	.word	index@(_Z5SetBzPdiiiiiii)
        /*0134*/ 	.word	0x0000000c


	//----- nvinfo : EIATTR_FRAME_SIZE
	.align		4
.L_51:
        /*0138*/ 	.byte	0x04, 0x11
        /*013a*/ 	.short	(.L_53 - .L_52)
	.align		4
.L_52:
        /*013c*/ 	.word	index@(_Z5SetBzPdiiiiiii)
        /*0140*/ 	.word	0x00000000


	//----- nvinfo : EIATTR_REGCOUNT
	.align		4
.L_53:
        /*0144*/ 	.byte	0x04, 0x2f
        /*0146*/ 	.short	(.L_55 - .L_54)
	.align		4
.L_54:
        /*0148*/ 	.word	index@(_Z8SwitchBxPdS_iiiiiii)
        /*014c*/ 	.word	0x00000014


	//----- nvinfo : EIATTR_FRAME_SIZE
	.align		4
.L_55:
        /*0150*/ 	.byte	0x04, 0x11
        /*0152*/ 	.short	(.L_57 - .L_56)
	.align		4
.L_56:
        /*0154*/ 	.word	index@(_Z8SwitchBxPdS_iiiiiii)
        /*0158*/ 	.word	0x00000000


	//----- nvinfo : EIATTR_REGCOUNT
	.align		4
.L_57:
        /*015c*/ 	.byte	0x04, 0x2f
        /*015e*/ 	.short	(.L_59 - .L_58)
	.align		4
.L_58:
        /*0160*/ 	.word	index@(_Z8SwitchByPdS_iiiiiii)
        /*0164*/ 	.word	0x00000014


	//----- nvinfo : EIATTR_FRAME_SIZE
	.align		4
.L_59:
        /*0168*/ 	.byte	0x04, 0x11
        /*016a*/ 	.short	(.L_61 - .L_60)
	.align		4
.L_60:
        /*016c*/ 	.word	index@(_Z8SwitchByPdS_iiiiiii)
        /*0170*/ 	.word	0x00000000


	//----- nvinfo : EIATTR_REGCOUNT
	.align		4
.L_61:
        /*0174*/ 	.byte	0x04, 0x2f
        /*0176*/ 	.short	(.L_63 - .L_62)
	.align		4
.L_62:
        /*0178*/ 	.word	index@(_Z8SwitchBzPdS_iiiiiii)
        /*017c*/ 	.word	0x00000014


	//----- nvinfo : EIATTR_FRAME_SIZE
	.align		4
.L_63:
        /*0180*/ 	.byte	0x04, 0x11
        /*0182*/ 	.short	(.L_65 - .L_64)
	.align		4
.L_64:
        /*0184*/ 	.word	index@(_Z8SwitchBzPdS_iiiiiii)
        /*0188*/ 	.word	0x00000000


	//----- nvinfo : EIATTR_MIN_STACK_SIZE
	.align		4
.L_65:
        /*018c*/ 	.byte	0x04, 0x12
        /*018e*/ 	.short	(.L_67 - .L_66)
	.align		4
.L_66:
        /*0190*/ 	.word	index@(_Z8SwitchBzPdS_iiiiiii)
        /*0194*/ 	.word	0x00000000


	//----- nvinfo : EIATTR_MIN_STACK_SIZE
	.align		4
.L_67:
        /*0198*/ 	.byte	0x04, 0x12
        /*019a*/ 	.short	(.L_69 - .L_68)
	.align		4
.L_68:
        /*019c*/ 	.word	index@(_Z8SwitchByPdS_iiiiiii)
        /*01a0*/ 	.word	0x00000000


	//----- nvinfo : EIATTR_MIN_STACK_SIZE
	.align		4
.L_69:
        /*01a4*/ 	.byte	0x04, 0x12
        /*01a6*/ 	.short	(.L_71 - .L_70)
	.align		4
.L_70:
        /*01a8*/ 	.word	index@(_Z8SwitchBxPdS_iiiiiii)
        /*01ac*/ 	.word	0x00000000


	//----- nvinfo : EIATTR_MIN_STACK_SIZE
	.align		4
.L_71:
        /*01b0*/ 	.byte	0x04, 0x12
        /*01b2*/ 	.short	(.L_73 - .L_72)
	.align		4
.L_72:
        /*01b4*/ 	.word	index@(_Z5SetBzPdiiiiiii)
        /*01b8*/ 	.word	0x00000000


	//----- nvinfo : EIATTR_MIN_STACK_SIZE
	.align		4
.L_73:
        /*01bc*/ 	.byte	0x04, 0x12
        /*01be*/ 	.short	(.L_75 - .L_74)
	.align		4
.L_74:
        /*01c0*/ 	.word	index@(_Z5SetByPdiiiiiii)
        /*01c4*/ 	.word	0x00000000


	//----- nvinfo : EIATTR_MIN_STACK_SIZE
	.align		4
.L_75:
        /*01c8*/ 	.byte	0x04, 0x12
        /*01ca*/ 	.short	(.L_77 - .L_76)
	.align		4
.L_76:
        /*01cc*/ 	.word	index@(_Z5SetBxPdiiiiiii)
        /*01d0*/ 	.word	0x00000000


	//----- nvinfo : EIATTR_MIN_STACK_SIZE
	.align		4
.L_77:
        /*01d4*/ 	.byte	0x04, 0x12
        /*01d6*/ 	.short	(.L_79 - .L_78)
	.align		4
.L_78:
        /*01d8*/ 	.word	index@(_Z2CpPdS_i)
        /*01dc*/ 	.word	0x00000000


	//----- nvinfo : EIATTR_MIN_STACK_SIZE
	.align		4
.L_79:
        /*01e0*/ 	.byte	0x04, 0x12
        /*01e2*/ 	.short	(.L_81 - .L_80)
	.align		4
.L_80:
        /*01e4*/ 	.word	index@(_Z4zeroPdi)
        /*01e8*/ 	.word	0x00000000


	//----- nvinfo : EIATTR_MIN_STACK_SIZE
	.align		4
.L_81:
        /*01ec*/ 	.byte	0x04, 0x12
        /*01ee*/ 	.short	(.L_83 - .L_82)
	.align		4
.L_82:
        /*01f0*/ 	.word	index@(_Z4NormPddi)
        /*01f4*/ 	.word	0x00000000


	//----- nvinfo : EIATTR_MIN_STACK_SIZE
	.align		4
.L_83:
        /*01f8*/ 	.byte	0x04, 0x12
        /*01fa*/ 	.short	(.L_85 - .L_84)
	.align		4
.L_84:
        /*01fc*/ 	.word	index@(_Z3DivPdS_i)
        /*0200*/ 	.word	0x00000000


	//----- nvinfo : EIATTR_MIN_STACK_SIZE
	.align		4
.L_85:
        /*0204*/ 	.byte	0x04, 0x12
        /*0206*/ 	.short	(.L_87 - .L_86)
	.align		4
.L_86:
        /*0208*/ 	.word	index@(_Z6TimesCPdS_di)
        /*020c*/ 	.word	0x00000000


	//----- nvinfo : EIATTR_MIN_STACK_SIZE
	.align		4
.L_87:
        /*0210*/ 	.byte	0x04, 0x12
        /*0212*/ 	.short	(.L_89 - .L_88)
	.align		4
.L_88:
        /*0214*/ 	.word	index@(_Z6TimesFPdS_S_di)
        /*0218*/ 	.word	0x00000000


	//----- nvinfo : EIATTR_MIN_STACK_SIZE
	.align		4
.L_89:
        /*021c*/ 	.byte	0x04, 0x12
        /*021e*/ 	.short	(.L_91 - .L_90)
	.align		4
.L_90:
        /*0220*/ 	.word	index@(_Z9AddTimesFPdS_S_di)
        /*0224*/ 	.word	0x00000000


	//----- nvinfo : EIATTR_MIN_STACK_SIZE
	.align		4
.L_91:
        /*0228*/ 	.byte	0x04, 0x12
        /*022a*/ 	.short	(.L_93 - .L_92)
	.align		4
.L_92:
        /*022c*/ 	.word	index@(_Z8AddTimesPdS_S_i)
        /*0230*/ 	.word	0x00000000


	//----- nvinfo : EIATTR_MIN_STACK_SIZE
	.align		4
.L_93:
        /*0234*/ 	.byte	0x04, 0x12
        /*0236*/ 	.short	(.L_95 - .L_94)
	.align		4
.L_94:
        /*0238*/ 	.word	index@(_Z3addPdS_i)
        /*023c*/ 	.word	0x00000000


	//----- nvinfo : EIATTR_MIN_STACK_SIZE
	.align		4
.L_95:
        /*0240*/ 	.byte	0x04, 0x12
        /*0242*/ 	.short	(.L_97 - .L_96)
	.align		4
.L_96:
        /*0244*/ 	.word	index@(_Z5TimesPdS_S_i)
        /*0248*/ 	.word	0x00000000
.L_97:


//--------------------- .nv.compat                --------------------------
	.section	.nv.compat,"",@"SHT_CUDA_COMPAT_INFO"
	.align	4
        /*0000*/ 	.byte	0x02, 0x09, 0x00, 0x00, 0x02, 0x02, 0x01, 0x00, 0x02, 0x05, 0x05, 0x00, 0x03, 0x07, 0x01, 0x01
        /*0010*/ 	.byte	0x02, 0x03, 0x00, 0x00, 0x02, 0x06, 0x01, 0x00, 0x04, 0x0b, 0x08, 0x00, 0x01, 0x00, 0x00, 0x00
        /*0020*/ 	.byte	0x00, 0x00, 0x00, 0x00


//--------------------- .nv.info._Z8SwitchBzPdS_iiiiiii --------------------------
	.section	.nv.info._Z8SwitchBzPdS_iiiiiii,"",@"SHT_CUDA_INFO"
	.sectionflags	@""
	.align	4


	//----- nvinfo : EIATTR_CUDA_API_VERSION
	.align		4
        /*0000*/ 	.byte	0x04, 0x37
        /*0002*/ 	.short	(.L_99 - .L_98)
.L_98:
        /*0004*/ 	.word	0x00000082


	//----- nvinfo : EIATTR_KPARAM_INFO
	.align		4
.L_99:
        /*0008*/ 	.byte	0x04, 0x17
        /*000a*/ 	.short	(.L_101 - .L_100)
.L_100:
        /*000c*/ 	.word	0x00000000
        /*0010*/ 	.short	0x0008
        /*0012*/ 	.short	0x0028
        /*0014*/ 	.byte	0x00, 0xf0, 0x11, 0x00


	//----- nvinfo : EIATTR_KPARAM_INFO
	.align		4
.L_101:
        /*0018*/ 	.byte	0x04, 0x17
        /*001a*/ 	.short	(.L_103 - .L_102)
.L_102:
        /*001c*/ 	.word	0x00000000
        /*0020*/ 	.short	0x0007
        /*0022*/ 	.short	0x0024
        /*0024*/ 	.byte	0x00, 0xf0, 0x11, 0x00


	//----- nvinfo : EIATTR_KPARAM_INFO
	.align		4
.L_103:
        /*0028*/ 	.byte	0x04, 0x17
        /*002a*/ 	.short	(.L_105 - .L_104)
.L_104:
        /*002c*/ 	.word	0x00000000
        /*0030*/ 	.short	0x0006
        /*0032*/ 	.short	0x0020
        /*0034*/ 	.byte	0x00, 0xf0, 0x11, 0x00


	//----- nvinfo : EIATTR_KPARAM_INFO
	.align		4
.L_105:
        /*0038*/ 	.byte	0x04, 0x17
        /*003a*/ 	.short	(.L_107 - .L_106)
.L_106:
        /*003c*/ 	.word	0x00000000
        /*0040*/ 	.short	0x0005
        /*0042*/ 	.short	0x001c
        /*0044*/ 	.byte	0x00, 0xf0, 0x11, 0x00


	//----- nvinfo : EIATTR_KPARAM_INFO
	.align		4
.L_107:
        /*0048*/ 	.byte	0x04, 0x17
        /*004a*/ 	.short	(.L_109 - .L_108)
.L_108:
        /*004c*/ 	.word	0x00000000
        /*0050*/ 	.short	0x0004
        /*0052*/ 	.short	0x0018
        /*0054*/ 	.byte	0x00, 0xf0, 0x11, 0x00


	//----- nvinfo : EIATTR_KPARAM_INFO
	.align		4
.L_109:
        /*0058*/ 	.byte	0x04, 0x17
        /*005a*/ 	.short	(.L_111 - .L_110)
.L_110:
        /*005c*/ 	.word	0x00000000
        /*0060*/ 	.short	0x0003
        /*0062*/ 	.short	0x0014
        /*0064*/ 	.byte	0x00, 0xf0, 0x11, 0x00


	//----- nvinfo : EIATTR_KPARAM_INFO
	.align		4
.L_111:
        /*0068*/ 	.byte	0x04, 0x17
        /*006a*/ 	.short	(.L_113 - .L_112)
.L_112:
        /*006c*/ 	.word	0x00000000
        /*0070*/ 	.short	0x0002
        /*0072*/ 	.short	0x0010
        /*0074*/ 	.byte	0x00, 0xf0, 0x11, 0x00


	//----- nvinfo : EIATTR_KPARAM_INFO
	.align		4
.L_113:
        /*0078*/ 	.byte	0x04, 0x17
        /*007a*/ 	.short	(.L_115 - .L_114)
.L_114:
        /*007c*/ 	.word	0x00000000
        /*0080*/ 	.short	0x0001
        /*0082*/ 	.short	0x0008
        /*0084*/ 	.byte	0x00, 0xf5, 0x21, 0x00


	//----- nvinfo : EIATTR_KPARAM_INFO
	.align		4
.L_115:
        /*0088*/ 	.byte	0x04, 0x17
        /*008a*/ 	.short	(.L_117 - .L_116)
.L_116:
        /*008c*/ 	.word	0x00000000
        /*0090*/ 	.short	0x0000
        /*0092*/ 	.short	0x0000
        /*0094*/ 	.byte	0x00, 0xf5, 0x21, 0x00


	//----- nvinfo : EIATTR_SPARSE_MMA_MASK
	.align		4
.L_117:
        /*0098*/ 	.byte	0x03, 0x50
        /*009a*/ 	.short	0x0000


	//----- nvinfo : EIATTR_MAXREG_COUNT
	.align		4
        /*009c*/ 	.byte	0x03, 0x1b
        /*009e*/ 	.short	0x00ff


	//----- nvinfo : EIATTR_MERCURY_ISA_VERSION
	.align		4
        /*00a0*/ 	.byte	0x03, 0x5f
        /*00a2*/ 	.short	0x0101


	//----- nvinfo : EIATTR_VRC_CTA_INIT_COUNT
	.align		4
        /*00a4*/ 	.byte	0x02, 0x4a
	.zero		1
	.zero		1


	//----- nvinfo : EIATTR_EXIT_INSTR_OFFSETS
	.align		4
        /*00a8*/ 	.byte	0x04, 0x1c
        /*00aa*/ 	.short	(.L_119 - .L_118)


	//   ....[0]....
.L_118:
        /*00ac*/ 	.word	0x000000c0


	//   ....[1]....
        /*00b0*/ 	.word	0x00000270


	//----- nvinfo : EIATTR_CBANK_PARAM_SIZE
	.align		4
.L_119:
        /*00b4*/ 	.byte	0x03, 0x19
        /*00b6*/ 	.short	0x002c


	//----- nvinfo : EIATTR_PARAM_CBANK
	.align		4
        /*00b8*/ 	.byte	0x04, 0x0a
        /*00ba*/ 	.short	(.L_121 - .L_120)
	.align		4
.L_120:
        /*00bc*/ 	.word	index@(.nv.constant0._Z8SwitchBzPdS_iiiiiii)
        /*00c0*/ 	.short	0x0380
        /*00c2*/ 	.short	0x002c


	//----- nvinfo : EIATTR_SW_WAR
	.align		4
.L_121:
        /*00c4*/ 	.byte	0x04, 0x36
        /*00c6*/ 	.short	(.L_123 - .L_122)
.L_122:
        /*00c8*/ 	.word	0x00000008
.L_123:


//--------------------- .nv.info._Z8SwitchByPdS_iiiiiii --------------------------
	.section	.nv.info._Z8SwitchByPdS_iiiiiii,"",@"SHT_CUDA_INFO"
	.sectionflags	@""
	.align	4


	//----- nvinfo : EIATTR_CUDA_API_VERSION
	.align		4
        /*0000*/ 	.byte	0x04, 0x37
        /*0002*/ 	.short	(.L_125 - .L_124)
.L_124:
        /*0004*/ 	.word	0x00000082


	//----- nvinfo : EIATTR_KPARAM_INFO
	.align		4
.L_125:
        /*0008*/ 	.byte	0x04, 0x17
        /*000a*/ 	.short	(.L_127 - .L_126)
.L_126:
        /*000c*/ 	.word	0x00000000
        /*0010*/ 	.short	0x0008
        /*0012*/ 	.short	0x0028
        /*0014*/ 	.byte	0x00, 0xf0, 0x11, 0x00


	//----- nvinfo : EIATTR_KPARAM_INFO
	.align		4
.L_127:
        /*0018*/ 	.byte	0x04, 0x17
        /*001a*/ 	.short	(.L_129 - .L_128)
.L_128:
        /*001c*/ 	.word	0x00000000
        /*0020*/ 	.short	0x0007
        /*0022*/ 	.short	0x0024
        /*0024*/ 	.byte	0x00, 0xf0, 0x11, 0x00


	//----- nvinfo : EIATTR_KPARAM_INFO
	.align		4
.L_129:
        /*0028*/ 	.byte	0x04, 0x17
        /*002a*/ 	.short	(.L_131 - .L_130)
.L_130:
        /*002c*/ 	.word	0x00000000
        /*0030*/ 	.short	0x0006
        /*0032*/ 	.short	0x0020
        /*0034*/ 	.byte	0x00, 0xf0, 0x11, 0x00


	//----- nvinfo : EIATTR_KPARAM_INFO
	.align		4
.L_131:
        /*0038*/ 	.byte	0x04, 0x17
        /*003a*/ 	.short	(.L_133 - .L_132)
.L_132:
        /*003c*/ 	.word	0x00000000
        /*0040*/ 	.short	0x0005
        /*0042*/ 	.short	0x001c
        /*0044*/ 	.byte	0x00, 0xf0, 0x11, 0x00


	//----- nvinfo : EIATTR_KPARAM_INFO
	.align		4
.L_133:
        /*0048*/ 	.byte	0x04, 0x17
        /*004a*/ 	.short	(.L_135 - .L_134)
.L_134:
        /*004c*/ 	.word	0x00000000
        /*0050*/ 	.short	0x0004
        /*0052*/ 	.short	0x0018
        /*0054*/ 	.byte	0x00, 0xf0, 0x11, 0x00


	//----- nvinfo : EIATTR_KPARAM_INFO
	.align		4
.L_135:
        /*0058*/ 	.byte	0x04, 0x17
        /*005a*/ 	.short	(.L_137 - .L_136)
.L_136:
        /*005c*/ 	.word	0x00000000
        /*0060*/ 	.short	0x0003
        /*0062*/ 	.short	0x0014
        /*0064*/ 	.byte	0x00, 0xf0, 0x11, 0x00


	//----- nvinfo : EIATTR_KPARAM_INFO
	.align		4
.L_137:
        /*0068*/ 	.byte	0x04, 0x17
        /*006a*/ 	.short	(.L_139 - .L_138)
.L_138:
        /*006c*/ 	.word	0x00000000
        /*0070*/ 	.short	0x0002
        /*0072*/ 	.short	0x0010
        /*0074*/ 	.byte	0x00, 0xf0, 0x11, 0x00


	//----- nvinfo : EIATTR_KPARAM_INFO
	.align		4
.L_139:
        /*0078*/ 	.byte	0x04, 0x17
        /*007a*/ 	.short	(.L_141 - .L_140)
.L_140:
        /*007c*/ 	.word	0x00000000
        /*0080*/ 	.short	0x0001
        /*0082*/ 	.short	0x0008
        /*0084*/ 	.byte	0x00, 0xf5, 0x21, 0x00


	//----- nvinfo : EIATTR_KPARAM_INFO
	.align		4
.L_141:
        /*0088*/ 	.byte	0x04, 0x17
        /*008a*/ 	.short	(.L_143 - .L_142)
.L_142:
        /*008c*/ 	.word	0x00000000
        /*0090*/ 	.short	0x0000
        /*0092*/ 	.short	0x0000
        /*0094*/ 	.byte	0x00, 0xf5, 0x21, 0x00


	//----- nvinfo : EIATTR_SPARSE_MMA_MASK
	.align		4
.L_143:
        /*0098*/ 	.byte	0x03, 0x50
        /*009a*/ 	.short	0x0000


	//----- nvinfo : EIATTR_MAXREG_COUNT
	.align		4
        /*009c*/ 	.byte	0x03, 0x1b
        /*009e*/ 	.short	0x00ff


	//----- nvinfo : EIATTR_MERCURY_ISA_VERSION
	.align		4
        /*00a0*/ 	.byte	0x03, 0x5f
        /*00a2*/ 	.short	0x0101


	//----- nvinfo : EIATTR_VRC_CTA_INIT_COUNT
	.align		4
        /*00a4*/ 	.byte	0x02, 0x4a
	.zero		1
	.zero		1


	//----- nvinfo : EIATTR_EXIT_INSTR_OFFSETS
	.align		4
        /*00a8*/ 	.byte	0x04, 0x1c
        /*00aa*/ 	.short	(.L_145 - .L_144)


	//   ....[0]....
.L_144:
        /*00ac*/ 	.word	0x00000120


	//   ....[1]....
        /*00b0*/ 	.word	0x000002a0


	//----- nvinfo : EIATTR_CBANK_PARAM_SIZE
	.align		4
.L_145:
        /*00b4*/ 	.byte	0x03, 0x19
        /*00b6*/ 	.short	0x002c


	//----- nvinfo : EIATTR_PARAM_CBANK
	.align		4
        /*00b8*/ 	.byte	0x04, 0x0a
        /*00ba*/ 	.short	(.L_147 - .L_146)
	.align		4
.L_146:
        /*00bc*/ 	.word	index@(.nv.constant0._Z8SwitchByPdS_iiiiiii)
        /*00c0*/ 	.short	0x0380
        /*00c2*/ 	.short	0x002c


	//----- nvinfo : EIATTR_SW_WAR
	.align		4
.L_147:
        /*00c4*/ 	.byte	0x04, 0x36
        /*00c6*/ 	.short	(.L_149 - .L_148)
.L_148:
        /*00c8*/ 	.word	0x00000008
.L_149:


//--------------------- .nv.info._Z8SwitchBxPdS_iiiiiii --------------------------
	.section	.nv.info._Z8SwitchBxPdS_iiiiiii,"",@"SHT_CUDA_INFO"
	.sectionflags	@""
	.align	4


	//----- nvinfo : EIATTR_CUDA_API_VERSION
	.align		4
        /*0000*/ 	.byte	0x04, 0x37
        /*0002*/ 	.short	(.L_151 - .L_150)
.L_150:
        /*0004*/ 	.word	0x00000082


	//----- nvinfo : EIATTR_KPARAM_INFO
	.align		4
.L_151:
        /*0008*/ 	.byte	0x04, 0x17
        /*000a*/ 	.short	(.L_153 - .L_152)
.L_152:
        /*000c*/ 	.word	0x00000000
        /*0010*/ 	.short	0x0008
        /*0012*/ 	.short	0x0028
        /*0014*/ 	.byte	0x00, 0xf0, 0x11, 0x00


	//----- nvinfo : EIATTR_KPARAM_INFO
	.align		4
.L_153:
        /*0018*/ 	.byte	0x04, 0x17
        /*001a*/ 	.short	(.L_155 - .L_154)
.L_154:
        /*001c*/ 	.word	0x00000000
        /*0020*/ 	.short	0x0007
        /*0022*/ 	.short	0x0024
        /*0024*/ 	.byte	0x00, 0xf0, 0x11, 0x00


	//----- nvinfo : EIATTR_KPARAM_INFO
	.align		4
.L_155:
        /*0028*/ 	.byte	0x04, 0x17
        /*002a*/ 	.short	(.L_157 - .L_156)
.L_156:
        /*002c*/ 	.word	0x00000000
        /*0030*/ 	.short	0x0006
        /*0032*/ 	.short	0x0020
        /*0034*/ 	.byte	0x00, 0xf0, 0x11, 0x00


	//----- nvinfo : EIATTR_KPARAM_INFO
	.align		4
.L_157:
        /*0038*/ 	.byte	0x04, 0x17
        /*003a*/ 	.short	(.L_159 - .L_158)
.L_158:
        /*003c*/ 	.word	0x00000000
        /*0040*/ 	.short	0x0005
        /*0042*/ 	.short	0x001c
        /*0044*/ 	.byte	0x00, 0xf0, 0x11, 0x00


	//----- nvinfo : EIATTR_KPARAM_INFO
	.align		4
.L_159:
        /*0048*/ 	.byte	0x04, 0x17
        /*004a*/ 	.short	(.L_161 - .L_160)
.L_160:
        /*004c*/ 	.word	0x00000000
        /*0050*/ 	.short	0x0004
        /*0052*/ 	.short	0x0018
        /*0054*/ 	.byte	0x00, 0xf0, 0x11, 0x00


	//----- nvinfo : EIATTR_KPARAM_INFO
	.align		4
.L_161:
        /*0058*/ 	.byte	0x04, 0x17
        /*005a*/ 	.short	(.L_163 - .L_162)
.L_162:
        /*005c*/ 	.word	0x00000000
        /*0060*/ 	.short	0x0003
        /*0062*/ 	.short	0x0014
        /*0064*/ 	.byte	0x00, 0xf0, 0x11, 0x00


	//----- nvinfo : EIATTR_KPARAM_INFO
	.align		4
.L_163:
        /*0068*/ 	.byte	0x04, 0x17
        /*006a*/ 	.short	(.L_165 - .L_164)
.L_164:
        /*006c*/ 	.word	0x00000000
        /*0070*/ 	.short	0x0002
        /*0072*/ 	.short	0x0010
        /*0074*/ 	.byte	0x00, 0xf0, 0x11, 0x00


	//----- nvinfo : EIATTR_KPARAM_INFO
	.align		4
.L_165:
        /*0078*/ 	.byte	0x04, 0x17
        /*007a*/ 	.short	(.L_167 - .L_166)
.L_166:
        /*007c*/ 	.word	0x00000000
        /*0080*/ 	.short	0x0001
        /*0082*/ 	.short	0x0008
        /*0084*/ 	.byte	0x00, 0xf5, 0x21, 0x00


	//----- nvinfo : EIATTR_KPARAM_INFO
	.align		4
.L_167:
        /*0088*/ 	.byte	0x04, 0x17
        /*008a*/ 	.short	(.L_169 - .L_168)
.L_168:
        /*008c*/ 	.word	0x00000000
        /*0090*/ 	.short	0x0000
        /*0092*/ 	.short	0x0000
        /*0094*/ 	.byte	0x00, 0xf5, 0x21, 0x00


	//----- nvinfo : EIATTR_SPARSE_MMA_MASK
	.align		4
.L_169:
        /*0098*/ 	.byte	0x03, 0x50
        /*009a*/ 	.short	0x0000


	//----- nvinfo : EIATTR_MAXREG_COUNT
	.align		4
        /*009c*/ 	.byte	0x03, 0x1b
        /*009e*/ 	.short	0x00ff


	//----- nvinfo : EIATTR_MERCURY_ISA_VERSION
	.align		4
        /*00a0*/ 	.byte	0x03, 0x5f
        /*00a2*/ 	.short	0x0101


	//----- nvinfo : EIATTR_VRC_CTA_INIT_COUNT
	.align		4
        /*00a4*/ 	.byte	0x02, 0x4a
	.zero		1
	.zero		1


	//----- nvinfo : EIATTR_EXIT_INSTR_OFFSETS
	.align		4
        /*00a8*/ 	.byte	0x04, 0x1c
        /*00aa*/ 	.short	(.L_171 - .L_170)


	//   ....[0]....
.L_170:
        /*00ac*/ 	.word	0x000000f0


	//   ....[1]....
        /*00b0*/ 	.word	0x00000280


	//----- nvinfo : EIATTR_CBANK_PARAM_SIZE
	.align		4
.L_171:
        /*00b4*/ 	.byte	0x03, 0x19
        /*00b6*/ 	.short	0x002c


	//----- nvinfo : EIATTR_PARAM_CBANK
	.align		4
        /*00b8*/ 	.byte	0x04, 0x0a
        /*00ba*/ 	.short	(.L_173 - .L_172)
	.align		4
.L_172:
        /*00bc*/ 	.word	index@(.nv.constant0._Z8SwitchBxPdS_iiiiiii)
        /*00c0*/ 	.short	0x0380
        /*00c2*/ 	.short	0x002c


	//----- nvinfo : EIATTR_SW_WAR
	.align		4
.L_173:
        /*00c4*/ 	.byte	0x04, 0x36
        /*00c6*/ 	.short	(.L_175 - .L_174)
.L_174:
        /*00c8*/ 	.word	0x00000008
.L_175:


//--------------------- .nv.info._Z5SetBzPdiiiiiii --------------------------
	.section	.nv.info._Z5SetBzPdiiiiiii,"",@"SHT_CUDA_INFO"
	.sectionflags	@""
	.align	4


	//----- nvinfo : EIATTR_CUDA_API_VERSION
	.align		4
        /*0000*/ 	.byte	0x04, 0x37
        /*0002*/ 	.short	(.L_177 - .L_176)
.L_176:
        /*0004*/ 	.word	0x00000082


	//----- nvinfo : EIATTR_KPARAM_INFO
	.align		4
.L_177:
        /*0008*/ 	.byte	0x04, 0x17
        /*000a*/ 	.short	(.L_179 - .L_178)
.L_178:
        /*000c*/ 	.word	0x00000000
        /*0010*/ 	.short	0x0007
        /*0012*/ 	.short	0x0020
        /*0014*/ 	.byte	0x00, 0xf0, 0x11, 0x00


	//----- nvinfo : EIATTR_KPARAM_INFO
	.align		4
.L_179:
        /*0018*/ 	.byte	0x04, 0x17
        /*001a*/ 	.short	(.L_181 - .L_180)
.L_180:
        /*001c*/ 	.word	0x00000000
        /*0020*/ 	.short	0x0006
        /*0022*/ 	.short	0x001c
        /*0024*/ 	.byte	0x00, 0xf0, 0x11, 0x00


	//----- nvinfo : EIATTR_KPARAM_INFO
	.align		4
.L_181:
        /*0028*/ 	.byte	0x04, 0x17
        /*002a*/ 	.short	(.L_183 - .L_182)
.L_182:
        /*002c*/ 	.word	0x00000000
        /*0030*/ 	.short	0x0005
        /*0032*/ 	.short	0x0018
        /*0034*/ 	.byte	0x00, 0xf0, 0x11, 0x00


	//----- nvinfo : EIATTR_KPARAM_INFO
	.align		4
.L_183:
        /*0038*/ 	.byte	0x04, 0x17
        /*003a*/ 	.short	(.L_185 - .L_184)
.L_184:
        /*003c*/ 	.word	0x00000000
        /*0040*/ 	.short	0x0004
        /*0042*/ 	.short	0x0014
        /*0044*/ 	.byte	0x00, 0xf0, 0x11, 0x00


	//----- nvinfo : EIATTR_KPARAM_INFO
	.align		4
.L_185:
        /*0048*/ 	.byte	0x04, 0x17
        /*004a*/ 	.short	(.L_187 - .L_186)
.L_186:
        /*004c*/ 	.word	0x00000000
        /*0050*/ 	.short	0x0003
        /*0052*/ 	.short	0x0010
        /*0054*/ 	.byte	0x00, 0xf0, 0x11, 0x00


	//----- nvinfo : EIATTR_KPARAM_INFO
	.align		4
.L_187:
        /*0058*/ 	.byte	0x04, 0x17
        /*005a*/ 	.short	(.L_189 - .L_188)
.L_188:
        /*005c*/ 	.word	0x00000000
        /*0060*/ 	.short	0x0002
        /*0062*/ 	.short	0x000c
        /*0064*/ 	.byte	0x00, 0xf0, 0x11, 0x00


	//----- nvinfo : EIATTR_KPARAM_INFO
	.align		4
.L_189:
        /*0068*/ 	.byte	0x04, 0x17
        /*006a*/ 	.short	(.L_191 - .L_190)
.L_190:
        /*006c*/ 	.word	0x00000000
        /*0070*/ 	.short	0x0001
        /*0072*/ 	.short	0x0008
        /*0074*/ 	.byte	0x00, 0xf0, 0x11, 0x00


	//----- nvinfo : EIATTR_KPARAM_INFO
	.align		4
.L_191:
        /*0078*/ 	.byte	0x04, 0x17
        /*007a*/ 	.short	(.L_193 - .L_192)
.L_192:
        /*007c*/ 	.word	0x00000000
        /*0080*/ 	.short	0x0000
        /*0082*/ 	.short	0x0000
        /*0084*/ 	.byte	0x00, 0xf5, 0x21, 0x00


	//----- nvinfo : EIATTR_SPARSE_MMA_MASK
	.align		4
.L_193:
        /*0088*/ 	.byte	0x03, 0x50
        /*008a*/ 	.short	0x0000


	//----- nvinfo : EIATTR_MAXREG_COUNT
	.align		4
        /*008c*/ 	.byte	0x03, 0x1b
        /*008e*/ 	.short	0x00ff


	//----- nvinfo : EIATTR_MERCURY_ISA_VERSION
	.align		4
        /*0090*/ 	.byte	0x03, 0x5f
        /*0092*/ 	.short	0x0101


	//----- nvinfo : EIATTR_VRC_CTA_INIT_COUNT
	.align		4
        /*0094*/ 	.byte	0x02, 0x4a
	.zero		1
	.zero		1


	//----- nvinfo : EIATTR_EXIT_INSTR_OFFSETS
	.align		4
        /*0098*/ 	.byte	0x04, 0x1c
        /*009a*/ 	.short	(.L_195 - .L_194)


	//   ....[0]....
.L_194:
        /*009c*/ 	.word	0x000000c0


	//   ....[1]....
        /*00a0*/ 	.word	0x000001d0


	//----- nvinfo : EIATTR_CBANK_PARAM_SIZE
	.align		4
.L_195:
        /*00a4*/ 	.byte	0x03, 0x19
        /*00a6*/ 	.short	0x0024


	//----- nvinfo : EIATTR_PARAM_CBANK
	.align		4
        /*00a8*/ 	.byte	0x04, 0x0a
        /*00aa*/ 	.short	(.L_197 - .L_196)
	.align		4
.L_196:
        /*00ac*/ 	.word	index@(.nv.constant0._Z5SetBzPdiiiiiii)
        /*00b0*/ 	.short	0x0380
        /*00b2*/ 	.short	0x0024


	//----- nvinfo : EIATTR_SW_WAR
	.align		4
.L_197:
        /*00b4*/ 	.byte	0x04, 0x36
        /*00b6*/ 	.short	(.L_199 - .L_198)
.L_198:
        /*00b8*/ 	.word	0x00000008
.L_199:


//--------------------- .nv.info._Z5SetByPdiiiiiii --------------------------
	.section	.nv.info._Z5SetByPdiiiiiii,"",@"SHT_CUDA_INFO"
	.sectionflags	@""
	.align	4


	//----- nvinfo : EIATTR_CUDA_API_VERSION
	.align		4
        /*0000*/ 	.byte	0x04, 0x37
        /*0002*/ 	.short	(.L_201 - .L_200)
.L_200:
        /*0004*/ 	.word	0x00000082


	//----- nvinfo : EIATTR_KPARAM_INFO
	.align		4
.L_201:
        /*0008*/ 	.byte	0x04, 0x17
        /*000a*/ 	.short	(.L_203 - .L_202)
.L_202:
        /*000c*/ 	.word	0x00000000
        /*0010*/ 	.short	0x0007
        /*0012*/ 	.short	0x0020
        /*0014*/ 	.byte	0x00, 0xf0, 0x11, 0x00


	//----- nvinfo : EIATTR_KPARAM_INFO
	.align		4
.L_203:
        /*0018*/ 	.byte	0x04, 0x17
        /*001a*/ 	.short	(.L_205 - .L_204)
.L_204:
        /*001c*/ 	.word	0x00000000
        /*0020*/ 	.short	0x0006
        /*0022*/ 	.short	0x001c
        /*0024*/ 	.byte	0x00, 0xf0, 0x11, 0x00


	//----- nvinfo : EIATTR_KPARAM_INFO
	.align		4
.L_205:
        /*0028*/ 	.byte	0x04, 0x17
        /*002a*/ 	.short	(.L_207 - .L_206)
.L_206:
        /*002c*/ 	.word	0x00000000
        /*0030*/ 	.short	0x0005
        /*0032*/ 	.short	0x0018
        /*0034*/ 	.byte	0x00, 0xf0, 0x11, 0x00


	//----- nvinfo : EIATTR_KPARAM_INFO
	.align		4
.L_207:
        /*0038*/ 	.byte	0x04, 0x17
        /*003a*/ 	.short	(.L_209 - .L_208)
.L_208:
        /*003c*/ 	.word	0x00000000
        /*0040*/ 	.short	0x0004
        /*0042*/ 	.short	0x0014
        /*0044*/ 	.byte	0x00, 0xf0, 0x11, 0x00


	//----- nvinfo : EIATTR_KPARAM_INFO
	.align		4
.L_209:
        /*0048*/ 	.byte	0x04, 0x17
        /*004a*/ 	.short	(.L_211 - .L_210)
.L_210:
        /*004c*/ 	.word	0x00000000
        /*0050*/ 	.short	0x0003
        /*0052*/ 	.short	0x0010
        /*0054*/ 	.byte	0x00, 0xf0, 0x11, 0x00


	//----- nvinfo : EIATTR_KPARAM_INFO
	.align		4
.L_211:
        /*0058*/ 	.byte	0x04, 0x17
        /*005a*/ 	.short	(.L_213 - .L_212)
.L_212:
        /*005c*/ 	.word	0x00000000
        /*0060*/ 	.short	0x0002
        /*0062*/ 	.short	0x000c
        /*0064*/ 	.byte	0x00, 0xf0, 0x11, 0x00


	//----- nvinfo : EIATTR_KPARAM_INFO
	.align		4
.L_213:
        /*0068*/ 	.byte	0x04, 0x17
        /*006a*/ 	.short	(.L_215 - .L_214)
.L_214:
        /*006c*/ 	.word	0x00000000
        /*0070*/ 	.short	0x0001
        /*0072*/ 	.short	0x0008
        /*0074*/ 	.byte	0x00, 0xf0, 0x11, 0x00


	//----- nvinfo : EIATTR_KPARAM_INFO
	.align		4
.L_215:
        /*0078*/ 	.byte	0x04, 0x17
        /*007a*/ 	.short	(.L_217 - .L_216)
.L_216:
        /*007c*/ 	.word	0x00000000
        /*0080*/ 	.short	0x0000
        /*0082*/ 	.short	0x0000
        /*0084*/ 	.byte	0x00, 0xf5, 0x21, 0x00


	//----- nvinfo : EIATTR_SPARSE_MMA_MASK
	.align		4
.L_217:
        /*0088*/ 	.byte	0x03, 0x50
        /*008a*/ 	.short	0x0000


	//----- nvinfo : EIATTR_MAXREG_COUNT
	.align		4
        /*008c*/ 	.byte	0x03, 0x1b
        /*008e*/ 	.short	0x00ff


	//----- nvinfo : EIATTR_MERCURY_ISA_VERSION
	.align		4
        /*0090*/ 	.byte	0x03, 0x5f
        /*0092*/ 	.short	0x0101


	//----- nvinfo : EIATTR_VRC_CTA_INIT_COUNT
	.align		4
        /*0094*/ 	.byte	0x02, 0x4a
	.zero		1
	.zero		1


	//----- nvinfo : EIATTR_EXIT_INSTR_OFFSETS
	.align		4
        /*0098*/ 	.byte	0x04, 0x1c
        /*009a*/ 	.short	(.L_219 - .L_218)


	//   ....[0]....
.L_218:
        /*009c*/ 	.word	0x000000d0


	//   ....[1]....
        /*00a0*/ 	.word	0x00000200


	//----- nvinfo : EIATTR_CBANK_PARAM_SIZE
	.align		4
.L_219:
        /*00a4*/ 	.byte	0x03, 0x19
        /*00a6*/ 	.short	0x0024


	//----- nvinfo : EIATTR_PARAM_CBANK
	.align		4
        /*00a8*/ 	.byte	0x04, 0x0a
        /*00aa*/ 	.short	(.L_221 - .L_220)
	.align		4
.L_220:
        /*00ac*/ 	.word	index@(.nv.constant0._Z5SetByPdiiiiiii)
        /*00b0*/ 	.short	0x0380
        /*00b2*/ 	.short	0x0024


	//----- nvinfo : EIATTR_SW_WAR
	.align		4
.L_221:
        /*00b4*/ 	.byte	0x04, 0x36
        /*00b6*/ 	.short	(.L_223 - .L_222)
.L_222:
        /*00b8*/ 	.word	0x00000008
.L_223:


//--------------------- .nv.info._Z5SetBxPdiiiiiii --------------------------
	.section	.nv.info._Z5SetBxPdiiiiiii,"",@"SHT_CUDA_INFO"
	.sectionflags	@""
	.align	4


	//----- nvinfo : EIATTR_CUDA_API_VERSION
	.align		4
        /*0000*/ 	.byte	0x04, 0x37
        /*0002*/ 	.short	(.L_225 - .L_224)
.L_224:
        /*0004*/ 	.word	0x00000082


	//----- nvinfo : EIATTR_KPARAM_INFO
	.align		4
.L_225:
        /*0008*/ 	.byte	0x04, 0x17
        /*000a*/ 	.short	(.L_227 - .L_226)
.L_226:
        /*000c*/ 	.word	0x00000000
        /*0010*/ 	.short	0x0007
        /*0012*/ 	.short	0x0020
        /*0014*/ 	.byte	0x00, 0xf0, 0x11, 0x00


	//----- nvinfo : EIATTR_KPARAM_INFO
	.align		4
.L_227:
        /*0018*/ 	.byte	0x04, 0x17
        /*001a*/ 	.short	(.L_229 - .L_228)
.L_228:
        /*001c*/ 	.word	0x00000000
        /*0020*/ 	.short	0x0006
        /*0022*/ 	.short	0x001c
        /*0024*/ 	.byte	0x00, 0xf0, 0x11, 0x00


	//----- nvinfo : EIATTR_KPARAM_INFO
	.align		4
.L_229:
        /*0028*/ 	.byte	0x04, 0x17
        /*002a*/ 	.short	(.L_231 - .L_230)
.L_230:
        /*002c*/ 	.word	0x00000000
        /*0030*/ 	.short	0x0005
        /*0032*/ 	.short	0x0018
        /*0034*/ 	.byte	0x00, 0xf0, 0x11, 0x00


	//----- nvinfo : EIATTR_KPARAM_INFO
	.align		4
.L_231:
        /*0038*/ 	.byte	0x04, 0x17
        /*003a*/ 	.short	(.L_233 - .L_232)
.L_232:
        /*003c*/ 	.word	0x00000000
        /*0040*/ 	.short	0x0004
        /*0042*/ 	.short	0x0014
        /*0044*/ 	.byte	0x00, 0xf0, 0x11, 0x00


	//----- nvinfo : EIATTR_KPARAM_INFO
	.align		4
.L_233:
        /*0048*/ 	.byte	0x04, 0x17
        /*004a*/ 	.short	(.L_235 - .L_234)
.L_234:
        /*004c*/ 	.word	0x00000000
        /*0050*/ 	.short	0x0003
        /*0052*/ 	.short	0x0010
        /*0054*/ 	.byte	0x00, 0xf0, 0x11, 0x00


	//----- nvinfo : EIATTR_KPARAM_INFO
	.align		4
.L_235:
        /*0058*/ 	.byte	0x04, 0x17
        /*005a*/ 	.short	(.L_237 - .L_236)
.L_236:
        /*005c*/ 	.word	0x00000000
        /*0060*/ 	.short	0x0002
        /*0062*/ 	.short	0x000c
        /*0064*/ 	.byte	0x00, 0xf0, 0x11, 0x00


	//----- nvinfo : EIATTR_KPARAM_INFO
	.align		4
.L_237:
        /*0068*/ 	.byte	0x04, 0x17
        /*006a*/ 	.short	(.L_239 - .L_238)
.L_238:
        /*006c*/ 	.word	0x00000000
        /*0070*/ 	.short	0x0001
        /*0072*/ 	.short	0x0008
        /*0074*/ 	.byte	0x00, 0xf0, 0x11, 0x00


	//----- nvinfo : EIATTR_KPARAM_INFO
	.align		4
.L_239:
        /*0078*/ 	.byte	0x04, 0x17
        /*007a*/ 	.short	(.L_241 - .L_240)
.L_240:
        /*007c*/ 	.word	0x00000000
        /*0080*/ 	.short	0x0000
        /*0082*/ 	.short	0x0000
        /*0084*/ 	.byte	0x00, 0xf5, 0x21, 0x00


	//----- nvinfo : EIATTR_SPARSE_MMA_MASK
	.align		4
.L_241:
        /*0088*/ 	.byte	0x03, 0x50
        /*008a*/ 	.short	0x0000


	//----- nvinfo : EIATTR_MAXREG_COUNT
	.align		4
        /*008c*/ 	.byte	0x03, 0x1b
        /*008e*/ 	.short	0x00ff


	//----- nvinfo : EIATTR_MERCURY_ISA_VERSION
	.align		4
        /*0090*/ 	.byte	0x03, 0x5f
        /*0092*/ 	.short	0x0101


	//----- nvinfo : EIATTR_VRC_CTA_INIT_COUNT
	.align		4
        /*0094*/ 	.byte	0x02, 0x4a
	.zero		1
	.zero		1


	//----- nvinfo : EIATTR_EXIT_INSTR_OFFSETS
	.align		4
        /*0098*/ 	.byte	0x04, 0x1c
        /*009a*/ 	.short	(.L_243 - .L_242)


	//   ....[0]....
.L_242:
        /*009c*/ 	.word	0x000000d0


	//   ....[1]....
        /*00a0*/ 	.word	0x000001f0


	//----- nvinfo : EIATTR_CBANK_PARAM_SIZE
	.align		4
.L_243:
        /*00a4*/ 	.byte	0x03, 0x19
        /*00a6*/ 	.short	0x0024


	//----- nvinfo : EIATTR_PARAM_CBANK
	.align		4
        /*00a8*/ 	.byte	0x04, 0x0a
        /*00aa*/ 	.short	(.L_245 - .L_244)
	.align		4
.L_244:
        /*00ac*/ 	.word	index@(.nv.constant0._Z5SetBxPdiiiiiii)
        /*00b0*/ 	.short	0x0380
        /*00b2*/ 	.short	0x0024


	//----- nvinfo : EIATTR_SW_WAR
	.align		4
.L_245:
        /*00b4*/ 	.byte	0x04, 0x36
        /*00b6*/ 	.short	(.L_247 - .L_246)
.L_246:
        /*00b8*/ 	.word	0x00000008
.L_247:


//--------------------- .nv.info._Z2CpPdS_i       --------------------------
	.section	.nv.info._Z2CpPdS_i,"",@"SHT_CUDA_INFO"
	.sectionflags	@""
	.align	4


	//----- nvinfo : EIATTR_CUDA_API_VERSION
	.align		4
        /*0000*/ 	.byte	0x04, 0x37
        /*0002*/ 	.short	(.L_249 - .L_248)
.L_248:
        /*0004*/ 	.word	0x00000082


	//----- nvinfo : EIATTR_KPARAM_INFO
	.align		4
.L_249:
        /*0008*/ 	.byte	0x04, 0x17
        /*000a*/ 	.short	(.L_251 - .L_250)
.L_250:
        /*000c*/ 	.word	0x00000000
        /*0010*/ 	.short	0x0002
        /*0012*/ 	.short	0x0010
        /*0014*/ 	.byte	0x00, 0xf0, 0x11, 0x00


	//----- nvinfo : EIATTR_KPARAM_INFO
	.align		4
.L_251:
        /*0018*/ 	.byte	0x04, 0x17
        /*001a*/ 	.short	(.L_253 - .L_252)
.L_252:
        /*001c*/ 	.word	0x00000000
        /*0020*/ 	.short	0x0001
        /*0022*/ 	.short	0x0008
        /*0024*/ 	.byte	0x00, 0xf5, 0x21, 0x00


	//----- nvinfo : EIATTR_KPARAM_INFO
	.align		4
.L_253:
        /*0028*/ 	.byte	0x04, 0x17
        /*002a*/ 	.short	(.L_255 - .L_254)
.L_254:
        /*002c*/ 	.word	0x00000000
        /*0030*/ 	.short	0x0000
        /*0032*/ 	.short	0x0000
        /*0034*/ 	.byte	0x00, 0xf5, 0x21, 0x00


	//----- nvinfo : EIATTR_SPARSE_MMA_MASK
	.align		4
.L_255:
        /*0038*/ 	.byte	0x03, 0x50
        /*003a*/ 	.short	0x0000


	//----- nvinfo : EIATTR_MAXREG_COUNT
	.align		4
        /*003c*/ 	.byte	0x03, 0x1b
        /*003e*/ 	.short	0x00ff


	//----- nvinfo : EIATTR_MERCURY_ISA_VERSION
	.align		4
        /*0040*/ 	.byte	0x03, 0x5f
        /*0042*/ 	.short	0x0101


	//----- nvinfo : EIATTR_VRC_CTA_INIT_COUNT
	.align		4
        /*0044*/ 	.byte	0x02, 0x4a
	.zero		1
	.zero		1


	//----- nvinfo : EIATTR_EXIT_INSTR_OFFSETS
	.align		4
        /*0048*/ 	.byte	0x04, 0x1c
        /*004a*/ 	.short	(.L_257 - .L_256)


	//   ....[0]....
.L_256:
        /*004c*/ 	.word	0x00000070


	//   ....[1]....
        /*0050*/ 	.word	0x000000f0


	//----- nvinfo : EIATTR_CBANK_PARAM_SIZE
	.align		4
.L_257:
        /*0054*/ 	.byte	0x03, 0x19
        /*0056*/ 	.short	0x0014


	//----- nvinfo : EIATTR_PARAM_CBANK
	.align		4
        /*0058*/ 	.byte	0x04, 0x0a
        /*005a*/ 	.short	(.L_259 - .L_258)
	.align		4
.L_258:
        /*005c*/ 	.word	index@(.nv.constant0._Z2CpPdS_i)
        /*0060*/ 	.short	0x0380
        /*0062*/ 	.short	0x0014


	//----- nvinfo : EIATTR_SW_WAR
	.align		4
.L_259:
        /*0064*/ 	.byte	0x04, 0x36
        /*0066*/ 	.short	(.L_261 - .L_260)
.L_260:
        /*0068*/ 	.word	0x00000008
.L_261:


//--------------------- .nv.info._Z4zeroPdi       --------------------------
	.section	.nv.info._Z4zeroPdi,"",@"SHT_CUDA_INFO"
	.sectionflags	@""
	.align	4


	//----- nvinfo : EIATTR_CUDA_API_VERSION
	.align		4
        /*0000*/ 	.byte	0x04, 0x37
        /*0002*/ 	.short	(.L_263 - .L_262)
.L_262:
        /*0004*/ 	.word	0x00000082


	//----- nvinfo : EIATTR_KPARAM_INFO
	.align		4
.L_263:
        /*0008*/ 	.byte	0x04, 0x17
        /*000a*/ 	.short	(.L_265 - .L_264)
.L_264:
        /*000c*/ 	.word	0x00000000
        /*0010*/ 	.short	0x0001
        /*0012*/ 	.short	0x0008
        /*0014*/ 	.byte	0x00, 0xf0, 0x11, 0x00


	//----- nvinfo : EIATTR_KPARAM_INFO
	.align		4
.L_265:
        /*0018*/ 	.byte	0x04, 0x17
        /*001a*/ 	.short	(.L_267 - .L_266)
.L_266:
        /*001c*/ 	.word	0x00000000
        /*0020*/ 	.short	0x0000
        /*0022*/ 	.short	0x0000
        /*0024*/ 	.byte	0x00, 0xf5, 0x21, 0x00


	//----- nvinfo : EIATTR_SPARSE_MMA_MASK
	.align		4
.L_267:
        /*0028*/ 	.byte	0x03, 0x50
        /*002a*/ 	.short	0x0000


	//----- nvinfo : EIATTR_MAXREG_COUNT
	.align		4
        /*002c*/ 	.byte	0x03, 0x1b
        /*002e*/ 	.short	0x00ff


	//----- nvinfo : EIATTR_MERCURY_ISA_VERSION
	.align		4
        /*0030*/ 	.byte	0x03, 0x5f
        /*0032*/ 	.short	0x0101


	//----- nvinfo : EIATTR_VRC_CTA_INIT_COUNT
	.align		4
        /*0034*/ 	.byte	0x02, 0x4a
	.zero		1
	.zero		1


	//----- nvinfo : EIATTR_EXIT_INSTR_OFFSETS
	.align		4
        /*0038*/ 	.byte	0x04, 0x1c
        /*003a*/ 	.short	(.L_269 - .L_268)


	//   ....[0]....
.L_268:
        /*003c*/ 	.word	0x00000070


	//   ....[1]....
        /*0040*/ 	.word	0x000000c0


	//----- nvinfo : EIATTR_CBANK_PARAM_SIZE
	.align		4
.L_269:
        /*0044*/ 	.byte	0x03, 0x19
        /*0046*/ 	.short	0x000c


	//----- nvinfo : EIATTR_PARAM_CBANK
	.align		4
        /*0048*/ 	.byte	0x04, 0x0a
        /*004a*/ 	.short	(.L_271 - .L_270)
	.align		4
.L_270:
        /*004c*/ 	.word	index@(.nv.constant0._Z4zeroPdi)
        /*0050*/ 	.short	0x0380
        /*0052*/ 	.short	0x000c


	//----- nvinfo : EIATTR_SW_WAR
	.align		4
.L_271:
        /*0054*/ 	.byte	0x04, 0x36
        /*0056*/ 	.short	(.L_273 - .L_272)
.L_272:
        /*0058*/ 	.word	0x00000008
.L_273:


//--------------------- .nv.info._Z4NormPddi      --------------------------
	.section	.nv.info._Z4NormPddi,"",@"SHT_CUDA_INFO"
	.sectionflags	@""
	.align	4


	//----- nvinfo : EIATTR_CUDA_API_VERSION
	.align		4
        /*0000*/ 	.byte	0x04, 0x37
        /*0002*/ 	.short	(.L_275 - .L_274)
.L_274:
        /*0004*/ 	.word	0x00000082


	//----- nvinfo : EIATTR_KPARAM_INFO
	.align		4
.L_275:
        /*0008*/ 	.byte	0x04, 0x17
        /*000a*/ 	.short	(.L_277 - .L_276)
.L_276:
        /*000c*/ 	.word	0x00000000
        /*0010*/ 	.short	0x0002
        /*0012*/ 	.short	0x0010
        /*0014*/ 	.byte	0x00, 0xf0, 0x11, 0x00


	//----- nvinfo : EIATTR_KPARAM_INFO
	.align		4
.L_277:
        /*0018*/ 	.byte	0x04, 0x17
        /*001a*/ 	.short	(.L_279 - .L_278)
.L_278:
        /*001c*/ 	.word	0x00000000
        /*0020*/ 	.short	0x0001
        /*0022*/ 	.short	0x0008
        /*0024*/ 	.byte	0x00, 0xf0, 0x21, 0x00


	//----- nvinfo : EIATTR_KPARAM_INFO
	.align		4
.L_279:
        /*0028*/ 	.byte	0x04, 0x17
        /*002a*/ 	.short	(.L_281 - .L_280)
.L_280:
        /*002c*/ 	.word	0x00000000
        /*0030*/ 	.short	0x0000
        /*0032*/ 	.short	0x0000
        /*0034*/ 	.byte	0x00, 0xf5, 0x21, 0x00


	//----- nvinfo : EIATTR_SPARSE_MMA_MASK
	.align		4
.L_281:
        /*0038*/ 	.byte	0x03, 0x50
        /*003a*/ 	.short	0x0000


	//----- nvinfo : EIATTR_MAXREG_COUNT
	.align		4
        /*003c*/ 	.byte	0x03, 0x1b
        /*003e*/ 	.short	0x00ff


	//----- nvinfo : EIATTR_MERCURY_ISA_VERSION
	.align		4
        /*0040*/ 	.byte	0x03, 0x5f
        /*0042*/ 	.short	0x0101


	//----- nvinfo : EIATTR_VRC_CTA_INIT_COUNT
	.align		4
        /*0044*/ 	.byte	0x02, 0x4a
	.zero		1
	.zero		1


	//----- nvinfo : EIATTR_EXIT_INSTR_OFFSETS
	.align		4
        /*0048*/ 	.byte	0x04, 0x1c
        /*004a*/ 	.short	(.L_283 - .L_282)


	//   ....[0]....
.L_282:
        /*004c*/ 	.word	0x00000070


	//   ....[1]....
        /*0050*/ 	.word	0x000000f0


	//----- nvinfo : EIATTR_CBANK_PARAM_SIZE
	.align		4
.L_283:
        /*0054*/ 	.byte	0x03, 0x19
        /*0056*/ 	.short	0x0014


	//----- nvinfo : EIATTR_PARAM_CBANK
	.align		4
        /*0058*/ 	.byte	0x04, 0x0a
        /*005a*/ 	.short	(.L_285 - .L_284)
	.align		4
.L_284:
        /*005c*/ 	.word	index@(.nv.constant0._Z4NormPddi)
        /*0060*/ 	.short	0x0380
        /*0062*/ 	.short	0x0014


	//----- nvinfo : EIATTR_SW_WAR
	.align		4
.L_285:
        /*0064*/ 	.byte	0x04, 0x36
        /*0066*/ 	.short	(.L_287 - .L_286)
.L_286:
        /*0068*/ 	.word	0x00000008
.L_287:


//--------------------- .nv.info._Z3DivPdS_i      --------------------------
	.section	.nv.info._Z3DivPdS_i,"",@"SHT_CUDA_INFO"
	.sectionflags	@""
	.align	4


	//----- nvinfo : EIATTR_CUDA_API_VERSION
	.align		4
        /*0000*/ 	.byte	0x04, 0x37
        /*0002*/ 	.short	(.L_289 - .L_288)
.L_288:
        /*0004*/ 	.word	0x00000082


	//----- nvinfo : EIATTR_KPARAM_INFO
	.align		4
.L_289:
        /*0008*/ 	.byte	0x04, 0x17
        /*000a*/ 	.short	(.L_291 - .L_290)
.L_290:
        /*000c*/ 	.word	0x00000000
        /*0010*/ 	.short	0x0002
        /*0012*/ 	.short	0x0010
        /*0014*/ 	.byte	0x00, 0xf0, 0x11, 0x00


	//----- nvinfo : EIATTR_KPARAM_INFO
	.align		4
.L_291:
        /*0018*/ 	.byte	0x04, 0x17
        /*001a*/ 	.short	(.L_293 - .L_292)
.L_292:
        /*001c*/ 	.word	0x00000000
        /*0020*/ 	.short	0x0001
        /*0022*/ 	.short	0x0008
        /*0024*/ 	.byte	0x00, 0xf5, 0x21, 0x00


	//----- nvinfo : EIATTR_KPARAM_INFO
	.align		4
.L_293:
        /*0028*/ 	.byte	0x04, 0x17
        /*002a*/ 	.short	(.L_295 - .L_294)
.L_294:
        /*002c*/ 	.word	0x00000000
        /*0030*/ 	.short	0x0000
        /*0032*/ 	.short	0x0000
        /*0034*/ 	.byte	0x00, 0xf5, 0x21, 0x00


	//----- nvinfo : EIATTR_SPARSE_MMA_MASK
	.align		4
.L_295:
        /*0038*/ 	.byte	0x03, 0x50
        /*003a*/ 	.short	0x0000


	//----- nvinfo : EIATTR_MAXREG_COUNT
	.align		4
        /*003c*/ 	.byte	0x03, 0x1b
        /*003e*/ 	.short	0x00ff


	//----- nvinfo : EIATTR_MERCURY_ISA_VERSION
	.align		4
        /*0040*/ 	.byte	0x03, 0x5f
        /*0042*/ 	.short	0x0101


	//----- nvinfo : EIATTR_VRC_CTA_INIT_COUNT
	.align		4
        /*0044*/ 	.byte	0x02, 0x4a
	.zero		1
	.zero		1


	//----- nvinfo : EIATTR_EXIT_INSTR_OFFSETS
	.align		4
        /*0048*/ 	.byte	0x04, 0x1c
        /*004a*/ 	.short	(.L_297 - .L_296)


	//   ....[0]....
.L_296:
        /*004c*/ 	.word	0x00000070


	//   ....[1]....
        /*0050*/ 	.word	0x00000260


	//   ....[2]....
        /*0054*/ 	.word	0x000002a0


	//----- nvinfo : EIATTR_CRS_STACK_SIZE
	.align		4
.L_297:
        /*0058*/ 	.byte	0x04, 0x1e
        /*005a*/ 	.short	(.L_299 - .L_298)
.L_298:
        /*005c*/ 	.word	0x00000000


	//----- nvinfo : EIATTR_CBANK_PARAM_SIZE
	.align		4
.L_299:
        /*0060*/ 	.byte	0x03, 0x19
        /*0062*/ 	.short	0x0014


	//----- nvinfo : EIATTR_PARAM_CBANK
	.align		4
        /*0064*/ 	.byte	0x04, 0x0a
        /*0066*/ 	.short	(.L_301 - .L_300)
	.align		4
.L_300:
        /*0068*/ 	.word	index@(.nv.constant0._Z3DivPdS_i)
        /*006c*/ 	.short	0x0380
        /*006e*/ 	.short	0x0014


	//----- nvinfo : EIATTR_SW_WAR
	.align		4
.L_301:
        /*0070*/ 	.byte	0x04, 0x36
        /*0072*/ 	.short	(.L_303 - .L_302)
.L_302:
        /*0074*/ 	.word	0x00000008
.L_303:


//--------------------- .nv.info._Z6TimesCPdS_di  --------------------------
	.section	.nv.info._Z6TimesCPdS_di,"",@"SHT_CUDA_INFO"
	.sectionflags	@""
	.align	4


	//----- nvinfo : EIATTR_CUDA_API_VERSION
	.align		4
        /*0000*/ 	.byte	0x04, 0x37
        /*0002*/ 	.short	(.L_305 - .L_304)
.L_304:
        /*0004*/ 	.word	0x00000082


	//----- nvinfo : EIATTR_KPARAM_INFO
	.align		4
.L_305:
        /*0008*/ 	.byte	0x04, 0x17
        /*000a*/ 	.short	(.L_307 - .L_306)
.L_306:
        /*000c*/ 	.word	0x00000000
        /*0010*/ 	.short	0x0003
        /*0012*/ 	.short	0x0018
        /*0014*/ 	.byte	0x00, 0xf0, 0x11, 0x00


	//----- nvinfo : EIATTR_KPARAM_INFO
	.align		4
.L_307:
        /*0018*/ 	.byte	0x04, 0x17
        /*001a*/ 	.short	(.L_309 - .L_308)
.L_308:
        /*001c*/ 	.word	0x00000000
        /*0020*/ 	.short	0x0002
        /*0022*/ 	.short	0x0010
        /*0024*/ 	.byte	0x00, 0xf0, 0x21, 0x00


	//----- nvinfo : EIATTR_KPARAM_INFO
	.align		4
.L_309:
        /*0028*/ 	.byte	0x04, 0x17
        /*002a*/ 	.short	(.L_311 - .L_310)
.L_310:
        /*002c*/ 	.word	0x00000000
        /*0030*/ 	.short	0x0001
        /*0032*/ 	.short	0x0008
        /*0034*/ 	.byte	0x00, 0xf5, 0x21, 0x00


	//----- nvinfo : EIATTR_KPARAM_INFO
	.align		4
.L_311:
        /*0038*/ 	.byte	0x04, 0x17
        /*003a*/ 	.short	(.L_313 - .L_312)
.L_312:
        /*003c*/ 	.word	0x00000000
        /*0040*/ 	.short	0x0000
        /*0042*/ 	.short	0x0000
        /*0044*/ 	.byte	0x00, 0xf5, 0x21, 0x00


	//----- nvinfo : EIATTR_SPARSE_MMA_MASK
	.align		4
.L_313:
        /*0048*/ 	.byte	0x03, 0x50
        /*004a*/ 	.short	0x0000


	//----- nvinfo : EIATTR_MAXREG_COUNT
	.align		4
        /*004c*/ 	.byte	0x03, 0x1b
        /*004e*/ 	.short	0x00ff


	//----- nvinfo : EIATTR_MERCURY_ISA_VERSION
	.align		4
        /*0050*/ 	.byte	0x03, 0x5f
        /*0052*/ 	.short	0x0101


	//----- nvinfo : EIATTR_VRC_CTA_INIT_COUNT
	.align		4
        /*0054*/ 	.byte	0x02, 0x4a
	.zero		1
	.zero		1


	//----- nvinfo : EIATTR_EXIT_INSTR_OFFSETS
	.align		4
        /*0058*/ 	.byte	0x04, 0x1c
        /*005a*/ 	.short	(.L_315 - .L_314)


	//   ....[0]....
.L_314:
        /*005c*/ 	.word	0x00000070


	//   ....[1]....
        /*0060*/ 	.word	0x00000110


	//----- nvinfo : EIATTR_CBANK_PARAM_SIZE
	.align		4
.L_315:
        /*0064*/ 	.byte	0x03, 0x19
        /*0066*/ 	.short	0x001c


	//----- nvinfo : EIATTR_PARAM_CBANK
	.align		4
        /*0068*/ 	.byte	0x04, 0x0a
        /*006a*/ 	.short	(.L_317 - .L_316)
	.align		4
.L_316:
        /*006c*/ 	.word	index@(.nv.constant0._Z6TimesCPdS_di)
        /*0070*/ 	.short	0x0380
        /*0072*/ 	.short	0x001c


	//----- nvinfo : EIATTR_SW_WAR
	.align		4
.L_317:
        /*0074*/ 	.byte	0x04, 0x36
        /*0076*/ 	.short	(.L_319 - .L_318)
.L_318:
        /*0078*/ 	.word	0x00000008
.L_319:


//--------------------- .nv.info._Z6TimesFPdS_S_di --------------------------
	.section	.nv.info._Z6TimesFPdS_S_di,"",@"SHT_CUDA_INFO"
	.sectionflags	@""
	.align	4


	//----- nvinfo : EIATTR_CUDA_API_VERSION
	.align		4
        /*0000*/ 	.byte	0x04, 0x37
        /*0002*/ 	.short	(.L_321 - .L_320)
.L_320:
        /*0004*/ 	.word	0x00000082


	//----- nvinfo : EIATTR_KPARAM_INFO
	.align		4
.L_321:
        /*0008*/ 	.byte	0x04, 0x17
        /*000a*/ 	.short	(.L_323 - .L_322)
.L_322:
        /*000c*/ 	.word	0x00000000
        /*0010*/ 	.short	0x0004
        /*0012*/ 	.short	0x0020
        /*0014*/ 	.byte	0x00, 0xf0, 0x11, 0x00


	//----- nvinfo : EIATTR_KPARAM_INFO
	.align		4
.L_323:
        /*0018*/ 	.byte	0x04, 0x17
        /*001a*/ 	.short	(.L_325 - .L_324)
.L_324:
        /*001c*/ 	.word	0x00000000
        /*0020*/ 	.short	0x0003
        /*0022*/ 	.short	0x0018
        /*0024*/ 	.byte	0x00, 0xf0, 0x21, 0x00


	//----- nvinfo : EIATTR_KPARAM_INFO
	.align		4
.L_325:
        /*0028*/ 	.byte	0x04, 0x17
        /*002a*/ 	.short	(.L_327 - .L_326)
.L_326:
        /*002c*/ 	.word	0x00000000
        /*0030*/ 	.short	0x0002
        /*0032*/ 	.short	0x0010
        /*0034*/ 	.byte	0x00, 0xf5, 0x21, 0x00


	//----- nvinfo : EIATTR_KPARAM_INFO
	.align		4
.L_327:
        /*0038*/ 	.byte	0x04, 0x17
        /*003a*/ 	.short	(.L_329 - .L_328)
.L_328:
        /*003c*/ 	.word	0x00000000
        /*0040*/ 	.short	0x0001
        /*0042*/ 	.short	0x0008
        /*0044*/ 	.byte	0x00, 0xf5, 0x21, 0x00


	//----- nvinfo : EIATTR_KPARAM_INFO
	.align		4
.L_329:
        /*0048*/ 	.byte	0x04, 0x17
        /*004a*/ 	.short	(.L_331 - .L_330)
.L_330:
        /*004c*/ 	.word	0x00000000
        /*0050*/ 	.short	0x0000
        /*0052*/ 	.short	0x0000
        /*0054*/ 	.byte	0x00, 0xf5, 0x21, 0x00


	//----- nvinfo : EIATTR_SPARSE_MMA_MASK
	.align		4
.L_331:
        /*0058*/ 	.byte	0x03, 0x50
        /*005a*/ 	.short	0x0000


	//----- nvinfo : EIATTR_MAXREG_COUNT
	.align		4
        /*005c*/ 	.byte	0x03, 0x1b
        /*005e*/ 	.short	0x00ff


	//----- nvinfo : EIATTR_MERCURY_ISA_VERSION
	.align		4
        /*0060*/ 	.byte	0x03, 0x5f
        /*0062*/ 	.short	0x0101


	//----- nvinfo : EIATTR_VRC_CTA_INIT_COUNT
	.align		4
        /*0064*/ 	.byte	0x02, 0x4a
	.zero		1
	.zero		1


	//----- nvinfo : EIATTR_EXIT_INSTR_OFFSETS
	.align		4
        /*0068*/ 	.byte	0x04, 0x1c
        /*006a*/ 	.short	(.L_333 - .L_332)


	//   ....[0]....
.L_332:
        /*006c*/ 	.word	0x00000070


	//   ....[1]....
        /*0070*/ 	.word	0x00000150


	//----- nvinfo : EIATTR_CBANK_PARAM_SIZE
	.align		4
.L_333:
        /*0074*/ 	.byte	0x03, 0x19
        /*0076*/ 	.short	0x0024


	//----- nvinfo : EIATTR_PARAM_CBANK
	.align		4
        /*0078*/ 	.byte	0x04, 0x0a
        /*007a*/ 	.short	(.L_335 - .L_334)
	.align		4
.L_334:
        /*007c*/ 	.word	index@(.nv.constant0._Z6TimesFPdS_S_di)
        /*0080*/ 	.short	0x0380
        /*0082*/ 	.short	0x0024


	//----- nvinfo : EIATTR_SW_WAR
	.align		4
.L_335:
        /*0084*/ 	.byte	0x04, 0x36
        /*0086*/ 	.short	(.L_337 - .L_336)
.L_336:
        /*0088*/ 	.word	0x00000008
.L_337:


//--------------------- .nv.info._Z9AddTimesFPdS_S_di --------------------------
	.section	.nv.info._Z9AddTimesFPdS_S_di,"",@"SHT_CUDA_INFO"
	.sectionflags	@""
	.align	4


	//----- nvinfo : EIATTR_CUDA_API_VERSION
	.align		4
        /*0000*/ 	.byte	0x04, 0x37
        /*0002*/ 	.short	(.L_339 - .L_338)
.L_338:
        /*0004*/ 	.word	0x00000082


	//----- nvinfo : EIATTR_KPARAM_INFO
	.align		4
.L_339:
        /*0008*/ 	.byte	0x04, 0x17
        /*000a*/ 	.short	(.L_341 - .L_340)
.L_340:
        /*000c*/ 	.word	0x00000000
        /*0010*/ 	.short	0x0004
        /*0012*/ 	.short	0x0020
        /*0014*/ 	.byte	0x00, 0xf0, 0x11, 0x00


	//----- nvinfo : EIATTR_KPARAM_INFO
	.align		4
.L_341:
        /*0018*/ 	.byte	0x04, 0x17
        /*001a*/ 	.short	(.L_343 - .L_342)
.L_342:
        /*001c*/ 	.word	0x00000000
        /*0020*/ 	.short	0x0003
        /*0022*/ 	.short	0x0018
        /*0024*/ 	.byte	0x00, 0xf0, 0x21, 0x00


	//----- nvinfo : EIATTR_KPARAM_INFO
	.align		4
.L_343:
        /*0028*/ 	.byte	0x04, 0x17
        /*002a*/ 	.short	(.L_345 - .L_344)
.L_344:
        /*002c*/ 	.word	0x00000000
        /*0030*/ 	.short	0x0002
        /*0032*/ 	.short	0x0010
        /*0034*/ 	.byte	0x00, 0xf5, 0x21, 0x00


	//----- nvinfo : EIATTR_KPARAM_INFO
	.align		4
.L_345:
        /*0038*/ 	.byte	0x04, 0x17
        /*003a*/ 	.short	(.L_347 - .L_346)
.L_346:
        /*003c*/ 	.word	0x00000000
        /*0040*/ 	.short	0x0001
        /*0042*/ 	.short	0x0008
        /*0044*/ 	.byte	0x00, 0xf5, 0x21, 0x00


	//----- nvinfo : EIATTR_KPARAM_INFO
	.align		4
.L_347:
        /*0048*/ 	.byte	0x04, 0x17
        /*004a*/ 	.short	(.L_349 - .L_348)
.L_348:
        /*004c*/ 	.word	0x00000000
        /*0050*/ 	.short	0x0000
        /*0052*/ 	.short	0x0000
        /*0054*/ 	.byte	0x00, 0xf5, 0x21, 0x00


	//----- nvinfo : EIATTR_SPARSE_MMA_MASK
	.align		4
.L_349:
        /*0058*/ 	.byte	0x03, 0x50
        /*005a*/ 	.short	0x0000


	//----- nvinfo : EIATTR_MAXREG_COUNT
	.align		4
        /*005c*/ 	.byte	0x03, 0x1b
        /*005e*/ 	.short	0x00ff


	//----- nvinfo : EIATTR_MERCURY_ISA_VERSION
	.align		4
        /*0060*/ 	.byte	0x03, 0x5f
        /*0062*/ 	.short	0x0101


	//----- nvinfo : EIATTR_VRC_CTA_INIT_COUNT
	.align		4
        /*0064*/ 	.byte	0x02, 0x4a
	.zero		1
	.zero		1


	//----- nvinfo : EIATTR_EXIT_INSTR_OFFSETS
	.align		4
        /*0068*/ 	.byte	0x04, 0x1c
        /*006a*/ 	.short	(.L_351 - .L_350)


	//   ....[0]....
.L_350:
        /*006c*/ 	.word	0x00000070


	//   ....[1]....
        /*0070*/ 	.word	0x00000160


	//----- nvinfo : EIATTR_CBANK_PARAM_SIZE
	.align		4
.L_351:
        /*0074*/ 	.byte	0x03, 0x19
        /*0076*/ 	.short	0x0024


	//----- nvinfo : EIATTR_PARAM_CBANK
	.align		4
        /*0078*/ 	.byte	0x04, 0x0a
        /*007a*/ 	.short	(.L_353 - .L_352)
	.align		4
.L_352:
        /*007c*/ 	.word	index@(.nv.constant0._Z9AddTimesFPdS_S_di)
        /*0080*/ 	.short	0x0380
        /*0082*/ 	.short	0x0024


	//----- nvinfo : EIATTR_SW_WAR
	.align		4
.L_353:
        /*0084*/ 	.byte	0x04, 0x36
        /*0086*/ 	.short	(.L_355 - .L_354)
.L_354:
        /*0088*/ 	.word	0x00000008
.L_355:


//--------------------- .nv.info._Z8AddTimesPdS_S_i --------------------------
	.section	.nv.info._Z8AddTimesPdS_S_i,"",@"SHT_CUDA_INFO"
	.sectionflags	@""
	.align	4


	//----- nvinfo : EIATTR_CUDA_API_VERSION
	.align		4
        /*0000*/ 	.byte	0x04, 0x37
        /*0002*/ 	.short	(.L_357 - .L_356)
.L_356:
        /*0004*/ 	.word	0x00000082


	//----- nvinfo : EIATTR_KPARAM_INFO
	.align		4
.L_357:
        /*0008*/ 	.byte	0x04, 0x17
        /*000a*/ 	.short	(.L_359 - .L_358)
.L_358:
        /*000c*/ 	.word	0x00000000
        /*0010*/ 	.short	0x0003
        /*0012*/ 	.short	0x0018
        /*0014*/ 	.byte	0x00, 0xf0, 0x11, 0x00


	//----- nvinfo : EIATTR_KPARAM_INFO
	.align		4
.L_359:
        /*0018*/ 	.byte	0x04, 0x17
        /*001a*/ 	.short	(.L_361 - .L_360)
.L_360:
        /*001c*/ 	.word	0x00000000
        /*0020*/ 	.short	0x0002
        /*0022*/ 	.short	0x0010
        /*0024*/ 	.byte	0x00, 0xf5, 0x21, 0x00


	//----- nvinfo : EIATTR_KPARAM_INFO
	.align		4
.L_361:
        /*0028*/ 	.byte	0x04, 0x17
        /*002a*/ 	.short	(.L_363 - .L_362)
.L_362:
        /*002c*/ 	.word	0x00000000
        /*0030*/ 	.short	0x0001
        /*0032*/ 	.short	0x0008
        /*0034*/ 	.byte	0x00, 0xf5, 0x21, 0x00


	//----- nvinfo : EIATTR_KPARAM_INFO
	.align		4
.L_363:
        /*0038*/ 	.byte	0x04, 0x17
        /*003a*/ 	.short	(.L_365 - .L_364)
.L_364:
        /*003c*/ 	.word	0x00000000
        /*0040*/ 	.short	0x0000
        /*0042*/ 	.short	0x0000
        /*0044*/ 	.byte	0x00, 0xf5, 0x21, 0x00


	//----- nvinfo : EIATTR_SPARSE_MMA_MASK
	.align		4
.L_365:
        /*0048*/ 	.byte	0x03, 0x50
        /*004a*/ 	.short	0x0000


	//----- nvinfo : EIATTR_MAXREG_COUNT
	.align		4
        /*004c*/ 	.byte	0x03, 0x1b
        /*004e*/ 	.short	0x00ff


	//----- nvinfo : EIATTR_MERCURY_ISA_VERSION
	.align		4
        /*0050*/ 	.byte	0x03, 0x5f
        /*0052*/ 	.short	0x0101


	//----- nvinfo : EIATTR_VRC_CTA_INIT_COUNT
	.align		4
        /*0054*/ 	.byte	0x02, 0x4a
	.zero		1
	.zero		1


	//----- nvinfo : EIATTR_EXIT_INSTR_OFFSETS
	.align		4
        /*0058*/ 	.byte	0x04, 0x1c
        /*005a*/ 	.short	(.L_367 - .L_366)


	//   ....[0]....
.L_366:
        /*005c*/ 	.word	0x00000070


	//   ....[1]....
        /*0060*/ 	.word	0x00000140


	//----- nvinfo : EIATTR_CBANK_PARAM_SIZE
	.align		4
.L_367:
        /*0064*/ 	.byte	0x03, 0x19
        /*0066*/ 	.short	0x001c


	//----- nvinfo : EIATTR_PARAM_CBANK
	.align		4
        /*0068*/ 	.byte	0x04, 0x0a
        /*006a*/ 	.short	(.L_369 - .L_368)
	.align		4
.L_368:
        /*006c*/ 	.word	index@(.nv.constant0._Z8AddTimesPdS_S_i)
        /*0070*/ 	.short	0x0380
        /*0072*/ 	.short	0x001c


	//----- nvinfo : EIATTR_SW_WAR
	.align		4
.L_369:
        /*0074*/ 	.byte	0x04, 0x36
        /*0076*/ 	.short	(.L_371 - .L_370)
.L_370:
        /*0078*/ 	.word	0x00000008
.L_371:


//--------------------- .nv.info._Z3addPdS_i      --------------------------
	.section	.nv.info._Z3addPdS_i,"",@"SHT_CUDA_INFO"
	.sectionflags	@""
	.align	4


	//----- nvinfo : EIATTR_CUDA_API_VERSION
	.align		4
        /*0000*/ 	.byte	0x04, 0x37
        /*0002*/ 	.short	(.L_373 - .L_372)
.L_372:
        /*0004*/ 	.word	0x00000082


	//----- nvinfo : EIATTR_KPARAM_INFO
	.align		4
.L_373:
        /*0008*/ 	.byte	0x04, 0x17
        /*000a*/ 	.short	(.L_375 - .L_374)
.L_374:
        /*000c*/ 	.word	0x00000000
        /*0010*/ 	.short	0x0002
        /*0012*/ 	.short	0x0010
        /*0014*/ 	.byte	0x00, 0xf0, 0x11, 0x00


	//----- nvinfo : EIATTR_KPARAM_INFO
	.align		4
.L_375:
        /*0018*/ 	.byte	0x04, 0x17
        /*001a*/ 	.short	(.L_377 - .L_376)
.L_376:
        /*001c*/ 	.word	0x00000000
        /*0020*/ 	.short	0x0001
        /*0022*/ 	.short	0x0008
        /*0024*/ 	.byte	0x00, 0xf5, 0x21, 0x00


	//----- nvinfo : EIATTR_KPARAM_INFO
	.align		4
.L_377:
        /*0028*/ 	.byte	0x04, 0x17
        /*002a*/ 	.short	(.L_379 - .L_378)
.L_378:
        /*002c*/ 	.word	0x00000000
        /*0030*/ 	.short	0x0000
        /*0032*/ 	.short	0x0000
        /*0034*/ 	.byte	0x00, 0xf5, 0x21, 0x00


	//----- nvinfo : EIATTR_SPARSE_MMA_MASK
	.align		4
.L_379:
        /*0038*/ 	.byte	0x03, 0x50
        /*003a*/ 	.short	0x0000


	//----- nvinfo : EIATTR_MAXREG_COUNT
	.align		4
        /*003c*/ 	.byte	0x03, 0x1b
        /*003e*/ 	.short	0x00ff


	//----- nvinfo : EIATTR_MERCURY_ISA_VERSION
	.align		4
        /*0040*/ 	.byte	0x03, 0x5f
        /*0042*/ 	.short	0x0101


	//----- nvinfo : EIATTR_VRC_CTA_INIT_COUNT
	.align		4
        /*0044*/ 	.byte	0x02, 0x4a
	.zero		1
	.zero		1


	//----- nvinfo : EIATTR_EXIT_INSTR_OFFSETS
	.align		4
        /*0048*/ 	.byte	0x04, 0x1c
        /*004a*/ 	.short	(.L_381 - .L_380)


	//   ....[0]....
.L_380:
        /*004c*/ 	.word	0x00000070


	//   ....[1]....
        /*0050*/ 	.word	0x00000110


	//----- nvinfo : EIATTR_CBANK_PARAM_SIZE
	.align		4
.L_381:
        /*0054*/ 	.byte	0x03, 0x19
        /*0056*/ 	.short	0x0014


	//----- nvinfo : EIATTR_PARAM_CBANK
	.align		4
        /*0058*/ 	.byte	0x04, 0x0a
        /*005a*/ 	.short	(.L_383 - .L_382)
	.align		4
.L_382:
        /*005c*/ 	.word	index@(.nv.constant0._Z3addPdS_i)
        /*0060*/ 	.short	0x0380
        /*0062*/ 	.short	0x0014


	//----- nvinfo : EIATTR_SW_WAR
	.align		4
.L_383:
        /*0064*/ 	.byte	0x04, 0x36
        /*0066*/ 	.short	(.L_385 - .L_384)
.L_384:
        /*0068*/ 	.word	0x00000008
.L_385:


//--------------------- .nv.info._Z5TimesPdS_S_i  --------------------------
	.section	.nv.info._Z5TimesPdS_S_i,"",@"SHT_CUDA_INFO"
	.sectionflags	@""
	.align	4


	//----- nvinfo : EIATTR_CUDA_API_VERSION
	.align		4
        /*0000*/ 	.byte	0x04, 0x37
        /*0002*/ 	.short	(.L_387 - .L_386)
.L_386:
        /*0004*/ 	.word	0x00000082


	//----- nvinfo : EIATTR_KPARAM_INFO
	.align		4
.L_387:
        /*0008*/ 	.byte	0x04, 0x17
        /*000a*/ 	.short	(.L_389 - .L_388)
.L_388:
        /*000c*/ 	.word	0x00000000
        /*0010*/ 	.short	0x0003
        /*0012*/ 	.short	0x0018
        /*0014*/ 	.byte	0x00, 0xf0, 0x11, 0x00


	//----- nvinfo : EIATTR_KPARAM_INFO
	.align		4
.L_389:
        /*0018*/ 	.byte	0x04, 0x17
        /*001a*/ 	.short	(.L_391 - .L_390)
.L_390:
        /*001c*/ 	.word	0x00000000
        /*0020*/ 	.short	0x0002
        /*0022*/ 	.short	0x0010
        /*0024*/ 	.byte	0x00, 0xf5, 0x21, 0x00


	//----- nvinfo : EIATTR_KPARAM_INFO
	.align		4
.L_391:
        /*0028*/ 	.byte	0x04, 0x17
        /*002a*/ 	.short	(.L_393 - .L_392)
.L_392:
        /*002c*/ 	.word	0x00000000
        /*0030*/ 	.short	0x0001
        /*0032*/ 	.short	0x0008
        /*0034*/ 	.byte	0x00, 0xf5, 0x21, 0x00


	//----- nvinfo : EIATTR_KPARAM_INFO
	.align		4
.L_393:
        /*0038*/ 	.byte	0x04, 0x17
        /*003a*/ 	.short	(.L_395 - .L_394)
.L_394:
        /*003c*/ 	.word	0x00000000
        /*0040*/ 	.short	0x0000
        /*0042*/ 	.short	0x0000
        /*0044*/ 	.byte	0x00, 0xf5, 0x21, 0x00


	//----- nvinfo : EIATTR_SPARSE_MMA_MASK
	.align		4
.L_395:
        /*0048*/ 	.byte	0x03, 0x50
        /*004a*/ 	.short	0x0000


	//----- nvinfo : EIATTR_MAXREG_COUNT
	.align		4
        /*004c*/ 	.byte	0x03, 0x1b
        /*004e*/ 	.short	0x00ff


	//----- nvinfo : EIATTR_MERCURY_ISA_VERSION
	.align		4
        /*0050*/ 	.byte	0x03, 0x5f
        /*0052*/ 	.short	0x0101


	//----- nvinfo : EIATTR_VRC_CTA_INIT_COUNT
	.align		4
        /*0054*/ 	.byte	0x02, 0x4a
	.zero		1
	.zero		1


	//----- nvinfo : EIATTR_EXIT_INSTR_OFFSETS
	.align		4
        /*0058*/ 	.byte	0x04, 0x1c
        /*005a*/ 	.short	(.L_397 - .L_396)


	//   ....[0]....
.L_396:
        /*005c*/ 	.word	0x00000070


	//   ....[1]....
        /*0060*/ 	.word	0x00000130


	//----- nvinfo : EIATTR_CBANK_PARAM_SIZE
	.align		4
.L_397:
        /*0064*/ 	.byte	0x03, 0x19
        /*0066*/ 	.short	0x001c


	//----- nvinfo : EIATTR_PARAM_CBANK
	.align		4
        /*0068*/ 	.byte	0x04, 0x0a
        /*006a*/ 	.short	(.L_399 - .L_398)
	.align		4
.L_398:
        /*006c*/ 	.word	index@(.nv.constant0._Z5TimesPdS_S_i)
        /*0070*/ 	.short	0x0380
        /*0072*/ 	.short	0x001c


	//----- nvinfo : EIATTR_SW_WAR
	.align		4
.L_399:
        /*0074*/ 	.byte	0x04, 0x36
        /*0076*/ 	.short	(.L_401 - .L_400)
.L_400:
        /*0078*/ 	.word	0x00000008
.L_401:


//--------------------- .nv.callgraph             --------------------------
	.section	.nv.callgraph,"",@"SHT_CUDA_CALLGRAPH"
	.align	4
	.sectionentsize	8
	.align		4
        /*0000*/ 	.word	0x00000000
	.align		4
        /*0004*/ 	.word	0xffffffff
	.align		4
        /*0008*/ 	.word	0x00000000
	.align		4
        /*000c*/ 	.word	0xfffffffe
	.align		4
        /*0010*/ 	.word	0x00000000
	.align		4
        /*0014*/ 	.word	0xfffffffd
	.align		4
        /*0018*/ 	.word	0x00000000
	.align		4
        /*001c*/ 	.word	0xfffffffc


//--------------------- .text._Z8SwitchBzPdS_iiiiiii --------------------------
	.section	.text._Z8SwitchBzPdS_iiiiiii,"ax",@progbits
	.align	128
        .global         _Z8SwitchBzPdS_iiiiiii
        .type           _Z8SwitchBzPdS_iiiiiii,@function
        .size           _Z8SwitchBzPdS_iiiiiii,(.L_x_25 - _Z8SwitchBzPdS_iiiiiii)
        .other          _Z8SwitchBzPdS_iiiiiii,@"STO_CUDA_ENTRY STV_DEFAULT"
_Z8SwitchBzPdS_iiiiiii:
.text._Z8SwitchBzPdS_iiiiiii:
[----:B------:R-:W-:Y:S01]  /*0000*/  LDC R1, c[0x0][0x37c] ;  /* 0x0000df00ff017b82 */ /* 0x000fe20000000800 */
[----:B------:R-:W0:Y:S07]  /*0010*/  S2R R5, SR_TID.Y ;  /* 0x0000000000057919 */ /* 0x000e2e0000002200 */
[----:B------:R-:W1:Y:S01]  /*0020*/  LDC R0, c[0x0][0x360] ;  /* 0x0000d800ff007b82 */ /* 0x000e620000000800 */
[----:B------:R-:W2:Y:S01]  /*0030*/  LDCU.64 UR6, c[0x0][0x390] ;  /* 0x00007200ff0677ac */ /* 0x000ea20008000a00 */
[----:B------:R-:W1:Y:S06]  /*0040*/  S2R R3, SR_TID.X ;  /* 0x0000000000037919 */ /* 0x000e6c0000002100 */
[----:B------:R-:W0:Y:S08]  /*0050*/  S2UR UR5, SR_CTAID.Y ;  /* 0x00000000000579c3 */ /* 0x000e300000002600 */
[----:B------:R-:W0:Y:S08]  /*0060*/  LDC R8, c[0x0][0x364] ;  /* 0x0000d900ff087b82 */ /* 0x000e300000000800 */
[----:B------:R-:W1:Y:S01]  /*0070*/  S2UR UR4, SR_CTAID.X ;  /* 0x00000000000479c3 */ /* 0x000e620000002500 */
[----:B0-----:R-:W-:-:S05]  /*0080*/  IMAD R8, R8, UR5, R5 ;  /* 0x0000000508087c24 */ /* 0x001fca000f8e0205 */
[----:B--2---:R-:W-:Y:S01]  /*0090*/  ISETP.GE.AND P0, PT, R8, UR7, PT ;  /* 0x0000000708007c0c */ /* 0x004fe2000bf06270 */
[----:B-1----:R-:W-:-:S05]  /*00a0*/  IMAD R0, R0, UR4, R3 ;  /* 0x0000000400007c24 */ /* 0x002fca000f8e0203 */
[----:B------:R-:W-:-:S13]  /*00b0*/  ISETP.GE.OR P0, PT, R0, UR6, P0 ;  /* 0x0000000600007c0c */ /* 0x000fda0008706670 */
[----:B------:R-:W-:Y:S05]  /*00c0*/  @P0 EXIT ;  /* 0x000000000000094d */ /* 0x000fea0003800000 */
[----:B------:R-:W0:Y:S01]  /*00d0*/  LDC.64 R4, c[0x0][0x3a0] ;  /* 0x0000e800ff047b82 */ /* 0x000e220000000a00 */
[----:B------:R-:W1:Y:S01]  /*00e0*/  LDCU UR6, c[0x0][0x3a8] ;  /* 0x00007500ff0677ac */ /* 0x000e620008000800 */
[----:B------:R-:W2:Y:S06]  /*00f0*/  LDCU.64 UR4, c[0x0][0x358] ;  /* 0x00006b00ff0477ac */ /* 0x000eac0008000a00 */
[----:B------:R-:W3:Y:S08]  /*0100*/  LDC.64 R2, c[0x0][0x398] ;  /* 0x0000e600ff027b82 */ /* 0x000ef00000000a00 */
[----:B------:R-:W4:Y:S01]  /*0110*/  LDC.64 R6, c[0x0][0x388] ;  /* 0x0000e200ff067b82 */ /* 0x000f220000000a00 */
[----:B0-----:R-:W-:-:S07]  /*0120*/  IMAD R5, R0, R5, RZ ;  /* 0x0000000500057224 */ /* 0x001fce00078e02ff */
[----:B------:R-:W0:Y:S01]  /*0130*/  LDC.64 R10, c[0x0][0x380] ;  /* 0x0000e000ff0a7b82 */ /* 0x000e220000000a00 */
[----:B-1----:R-:W-:-:S05]  /*0140*/  IMAD R5, R8, UR6, R5 ;  /* 0x0000000608057c24 */ /* 0x002fca000f8e0205 */
[----:B---3--:R-:W-:-:S05]  /*0150*/  IADD3 R9, PT, PT, R5, R3, RZ ;  /* 0x0000000305097210 */ /* 0x008fca0007ffe0ff */
[----:B----4-:R-:W-:-:S06]  /*0160*/  IMAD.WIDE R8, R9, 0x8, R6 ;  /* 0x0000000809087825 */ /* 0x010fcc00078e0206 */
[----:B--2---:R-:W2:Y:S01]  /*0170*/  LDG.E.64 R8, desc[UR4][R8.64] ;  /* 0x0000000408087981 */ /* 0x004ea2000c1e1b00 */
[C---:B------:R-:W-:Y:S01]  /*0180*/  IADD3 R13, PT, PT, R5.reuse, R4, RZ ;  /* 0x00000004050d7210 */ /* 0x040fe20007ffe0ff */
[----:B0-----:R-:W-:-:S04]  /*0190*/  IMAD.WIDE R10, R5, 0x8, R10 ;  /* 0x00000008050a7825 */ /* 0x001fc800078e020a */
[----:B------:R-:W-:Y:S01]  /*01a0*/  IMAD.WIDE R12, R13, 0x8, R6 ;  /* 0x000000080d0c7825 */ /* 0x000fe200078e0206 */
[----:B--2---:R-:W-:Y:S05]  /*01b0*/  STG.E.64 desc[UR4][R10.64], R8 ;  /* 0x000000080a007986 */ /* 0x004fea000c101b04 */
[----:B------:R-:W2:Y:S01]  /*01c0*/  LDG.E.64 R12, desc[UR4][R12.64] ;  /* 0x000000040c0c7981 */ /* 0x000ea2000c1e1b00 */
[----:B------:R-:W-:-:S04]  /*01d0*/  IMAD.WIDE R14, R2, 0x8, R10 ;  /* 0x00000008020e7825 */ /* 0x000fc800078e020a */
[----:B------:R-:W-:Y:S01]  /*01e0*/  IMAD.WIDE R16, R3, 0x8, R10 ;  /* 0x0000000803107825 */ /* 0x000fe200078e020a */
[----:B--2---:R-:W-:Y:S05]  /*01f0*/  STG.E.64 desc[UR4][R14.64], R12 ;  /* 0x0000000c0e007986 */ /* 0x004fea000c101b04 */
[----:B------:R-:W2:Y:S01]  /*0200*/  LDG.E.64 R16, desc[UR4][R16.64] ;  /* 0x0000000410107981 */ /* 0x000ea2000c1e1b00 */
[----:B------:R-:W-:-:S04]  /*0210*/  IMAD.WIDE R6, R5, 0x8, R6 ;  /* 0x0000000805067825 */ /* 0x000fc800078e0206 */
[----:B------:R-:W-:Y:S01]  /*0220*/  IMAD.WIDE R4, R4, 0x8, R10 ;  /* 0x0000000804047825 */ /* 0x000fe200078e020a */
[----:B--2---:R-:W-:Y:S05]  /*0230*/  STG.E.64 desc[UR4][R6.64], R16 ;  /* 0x0000001006007986 */ /* 0x004fea000c101b04 */
[----:B------:R-:W2:Y:S01]  /*0240*/  LDG.E.64 R4, desc[UR4][R4.64] ;  /* 0x0000000404047981 */ /* 0x000ea2000c1e1b00 */
[----:B------:R-:W-:-:S05]  /*0250*/  IMAD.WIDE R2, R2, 0x8, R6 ;  /* 0x0000000802027825 */ /* 0x000fca00078e0206 */
[----:B--2---:R-:W-:Y:S01]  /*0260*/  STG.E.64 desc[UR4][R2.64], R4 ;  /* 0x0000000402007986 */ /* 0x004fe2000c101b04 */
[----:B------:R-:W-:Y:S05]  /*0270*/  EXIT ;  /* 0x000000000000794d */ /* 0x000fea0003800000 */
.L_x_0:
[----:B------:R-:W-:-:S00]  /*0280*/  BRA `(.L_x_0) ;  /* 0xfffffffc00fc7947 */ /* 0x000fc0000383ffff */
[----:B------:R-:W-:-:S00]  /*0290*/  NOP ;  /* 0x0000000000007918 */ /* 0x000fc00000000000 */
        /* <DEDUP_REMOVED lines=14> */
.L_x_25:


//--------------------- .text._Z8SwitchByPdS_iiiiiii --------------------------
	.section	.text._Z8SwitchByPdS_iiiiiii,"ax",@progbits
	.align	128
        .global         _Z8SwitchByPdS_iiiiiii
        .type           _Z8SwitchByPdS_iiiiiii,@function
        .size           _Z8SwitchByPdS_iiiiiii,(.L_x_26 - _Z8SwitchByPdS_iiiiiii)
        .other          _Z8SwitchByPdS_iiiiiii,@"STO_CUDA_ENTRY STV_DEFAULT"
_Z8SwitchByPdS_iiiiiii:
.text._Z8SwitchByPdS_iiiiiii:
[----:B------:R-:W-:Y:S01]  /*0000*/  LDC R1, c[0x0][0x37c] ;  /* 0x0000df00ff017b82 */ /* 0x000fe20000000800 */
[----:B------:R-:W0:Y:S07]  /*0010*/  S2R R3, SR_TID.Y ;  /* 0x0000000000037919 */ /* 0x000e2e0000002200 */
[----:B------:R-:W1:Y:S01]  /*0020*/  LDC R5, c[0x0][0x360] ;  /* 0x0000d800ff057b82 */ /* 0x000e620000000800 */
[----:B------:R-:W2:Y:S01]  /*0030*/  LDCU UR6, c[0x0][0x3a8] ;  /* 0x00007500ff0677ac */ /* 0x000ea20008000800 */
[----:B------:R-:W1:Y:S06]  /*0040*/  S2R R0, SR_TID.X ;  /* 0x0000000000007919 */ /* 0x000e6c0000002100 */
[----:B------:R-:W0:Y:S08]  /*0050*/  S2UR UR5, SR_CTAID.Y ;  /* 0x00000000000579c3 */ /* 0x000e300000002600 */
[----:B------:R-:W0:Y:S08]  /*0060*/  LDC R6, c[0x0][0x364] ;  /* 0x0000d900ff067b82 */ /* 0x000e300000000800 */
[----:B------:R-:W1:Y:S08]  /*0070*/  S2UR UR4, SR_CTAID.X ;  /* 0x00000000000479c3 */ /* 0x000e700000002500 */
[----:B------:R-:W3:Y:S08]  /*0080*/  LDC.64 R14, c[0x0][0x398] ;  /* 0x0000e600ff0e7b82 */ /* 0x000ef00000000a00 */
[----:B------:R-:W4:Y:S01]  /*0090*/  LDC.64 R8, c[0x0][0x390] ;  /* 0x0000e400ff087b82 */ /* 0x000f220000000a00 */
[----:B0-----:R-:W-:-:S07]  /*00a0*/  IMAD R6, R6, UR5, R3 ;  /* 0x0000000506067c24 */ /* 0x001fce000f8e0203 */
[----:B------:R-:W0:Y:S01]  /*00b0*/  LDC R4, c[0x0][0x3a0] ;  /* 0x0000e800ff047b82 */ /* 0x000e220000000800 */
[----:B-1----:R-:W-:Y:S01]  /*00c0*/  IMAD R5, R5, UR4, R0 ;  /* 0x0000000405057c24 */ /* 0x002fe2000f8e0200 */
[----:B---3--:R-:W-:Y:S01]  /*00d0*/  ISETP.GE.AND P0, PT, R6, R14, PT ;  /* 0x0000000e0600720c */ /* 0x008fe20003f06270 */
[----:B--2---:R-:W-:-:S03]  /*00e0*/  IMAD R15, R15, UR6, RZ ;  /* 0x000000060f0f7c24 */ /* 0x004fc6000f8e02ff */
[----:B----4-:R-:W-:Y:S01]  /*00f0*/  ISETP.GE.OR P0, PT, R5, R8, P0 ;  /* 0x000000080500720c */ /* 0x010fe20000706670 */
[----:B------:R-:W-:Y:S02]  /*0100*/  IMAD R0, R9, UR6, RZ ;  /* 0x0000000609007c24 */ /* 0x000fe4000f8e02ff */
[----:B0-----:R-:W-:-:S10]  /*0110*/  IMAD R4, R4, UR6, RZ ;  /* 0x0000000604047c24 */ /* 0x001fd4000f8e02ff */
[----:B------:R-:W-:Y:S05]  /*0120*/  @P0 EXIT ;  /* 0x000000000000094d */ /* 0x000fea0003800000 */
[----:B------:R-:W0:Y:S01]  /*0130*/  LDCU UR6, c[0x0][0x3a4] ;  /* 0x00007480ff0677ac */ /* 0x000e220008000800 */
[----:B------:R-:W1:Y:S01]  /*0140*/  LDC.64 R2, c[0x0][0x388] ;  /* 0x0000e200ff027b82 */ /* 0x000e620000000a00 */
[----:B------:R-:W2:Y:S07]  /*0150*/  LDCU.64 UR4, c[0x0][0x358] ;  /* 0x00006b00ff0477ac */ /* 0x000eae0008000a00 */
[----:B------:R-:W3:Y:S01]  /*0160*/  LDC.64 R8, c[0x0][0x380] ;  /* 0x0000e000ff087b82 */ /* 0x000ee20000000a00 */
[----:B0-----:R-:W-:-:S05]  /*0170*/  IMAD R5, R5, UR6, R6 ;  /* 0x0000000605057c24 */ /* 0x001fca000f8e0206 */
[----:B------:R-:W-:-:S05]  /*0180*/  IADD3 R7, PT, PT, R15, R5, RZ ;  /* 0x000000050f077210 */ /* 0x000fca0007ffe0ff */
[----:B-1----:R-:W-:-:S06]  /*0190*/  IMAD.WIDE R6, R7, 0x8, R2 ;  /* 0x0000000807067825 */ /* 0x002fcc00078e0202 */
[----:B--2---:R-:W2:Y:S01]  /*01a0*/  LDG.E.64 R6, desc[UR4][R6.64] ;  /* 0x0000000406067981 */ /* 0x004ea2000c1e1b00 */
[----:B------:R-:W-:Y:S01]  /*01b0*/  IADD3 R11, PT, PT, R4, R5, RZ ;  /* 0x00000005040b7210 */ /* 0x000fe20007ffe0ff */
[----:B---3--:R-:W-:-:S04]  /*01c0*/  IMAD.WIDE R8, R5, 0x8, R8 ;  /* 0x0000000805087825 */ /* 0x008fc800078e0208 */
        /* <DEDUP_REMOVED lines=14> */
.L_x_1:
        /* <DEDUP_REMOVED lines=13> */
.L_x_26:


//--------------------- .text._Z8SwitchBxPdS_iiiiiii --------------------------
	.section	.text._Z8SwitchBxPdS_iiiiiii,"ax",@progbits
	.align	128
        .global         _Z8SwitchBxPdS_iiiiiii
        .type           _Z8SwitchBxPdS_iiiiiii,@function
        .size           _Z8SwitchBxPdS_iiiiiii,(.L_x_27 - _Z8SwitchBxPdS_iiiiiii)
        .other          _Z8SwitchBxPdS_iiiiiii,@"STO_CUDA_ENTRY STV_DEFAULT"
_Z8SwitchBxPdS_iiiiiii:
.text._Z8SwitchBxPdS_iiiiiii:
[----:B------:R-:W-:Y:S01]  /*0000*/  LDC R1, c[0x0][0x37c] ;  /* 0x0000df00ff017b82 */ /* 0x000fe20000000800 */
[----:B------:R-:W0:Y:S07]  /*0010*/  S2R R0, SR_TID.Y ;  /* 0x0000000000007919 */ /* 0x000e2e0000002200 */
[----:B------:R-:W1:Y:S01]  /*0020*/  LDC R6, c[0x0][0x360] ;  /* 0x0000d800ff067b82 */ /* 0x000e620000000800 */
[----:B------:R-:W2:Y:S01]  /*0030*/  LDCU.128 UR8, c[0x0][0x390] ;  /* 0x00007200ff0877ac */ /* 0x000ea20008000c00 */
[----:B------:R-:W1:Y:S06]  /*0040*/  S2R R3, SR_TID.X ;  /* 0x0000000000037919 */ /* 0x000e6c0000002100 */
[----:B------:R-:W0:Y:S08]  /*0050*/  S2UR UR5, SR_CTAID.Y ;  /* 0x00000000000579c3 */ /* 0x000e300000002600 */
[----:B------:R-:W0:Y:S08]  /*0060*/  LDC R7, c[0x0][0x364] ;  /* 0x0000d900ff077b82 */ /* 0x000e300000000800 */
[----:B------:R-:W1:Y:S08]  /*0070*/  S2UR UR4, SR_CTAID.X ;  /* 0x00000000000479c3 */ /* 0x000e700000002500 */
[----:B------:R-:W3:Y:S01]  /*0080*/  LDC.64 R4, c[0x0][0x3a0] ;  /* 0x0000e800ff047b82 */ /* 0x000ee20000000a00 */
[----:B0-----:R-:W-:-:S05]  /*0090*/  IMAD R7, R7, UR5, R0 ;  /* 0x0000000507077c24 */ /* 0x001fca000f8e0200 */
[----:B--2---:R-:W-:Y:S01]  /*00a0*/  ISETP.GE.AND P0, PT, R7, UR10, PT ;  /* 0x0000000a07007c0c */ /* 0x004fe2000bf06270 */
[----:B-1----:R-:W-:-:S05]  /*00b0*/  IMAD R6, R6, UR4, R3 ;  /* 0x0000000406067c24 */ /* 0x002fca000f8e0203 */
[----:B------:R-:W-:Y:S01]  /*00c0*/  ISETP.GE.OR P0, PT, R6, UR9, P0 ;  /* 0x0000000906007c0c */ /* 0x000fe20008706670 */
[C---:B---3--:R-:W-:Y:S02]  /*00d0*/  IMAD R0, R5.reuse, UR8, RZ ;  /* 0x0000000805007c24 */ /* 0x048fe4000f8e02ff */
[----:B------:R-:W-:-:S10]  /*00e0*/  IMAD R13, R5, UR11, RZ ;  /* 0x0000000b050d7c24 */ /* 0x000fd4000f8e02ff */
        /* <DEDUP_REMOVED lines=9> */
[----:B------:R-:W-:Y:S02]  /*0180*/  IMAD R15, R5, R4, RZ ;  /* 0x00000004050f7224 */ /* 0x000fe400078e02ff */
[----:B---3--:R-:W-:-:S03]  /*0190*/  IMAD.WIDE R4, R14, 0x8, R8 ;  /* 0x000000080e047825 */ /* 0x008fc600078e0208 */
[----:B------:R-:W-:-:S05]  /*01a0*/  IADD3 R11, PT, PT, R15, R14, RZ ;  /* 0x0000000e0f0b7210 */ /* 0x000fca0007ffe0ff */
        /* <DEDUP_REMOVED lines=14> */
.L_x_2:
        /* <DEDUP_REMOVED lines=15> */
.L_x_27:


//--------------------- .text._Z5SetBzPdiiiiiii   --------------------------
	.section	.text._Z5SetBzPdiiiiiii,"ax",@progbits
	.align	128
        .global         _Z5SetBzPdiiiiiii
        .type           _Z5SetBzPdiiiiiii,@function
        .size           _Z5SetBzPdiiiiiii,(.L_x_28 - _Z5SetBzPdiiiiiii)
        .other          _Z5SetBzPdiiiiiii,@"STO_CUDA_ENTRY STV_DEFAULT"
_Z5SetBzPdiiiiiii:
.text._Z5SetBzPdiiiiiii:
        /* <DEDUP_REMOVED lines=18> */
[----:B0-----:R-:W-:-:S04]  /*0120*/  IMAD R3, R0, R7, RZ ;  /* 0x0000000700037224 */ /* 0x001fc800078e02ff */
[----:B-1----:R-:W-:-:S05]  /*0130*/  IMAD R0, R2, UR6, R3 ;  /* 0x0000000602007c24 */ /* 0x002fca000f8e0203 */
[----:B---3--:R-:W-:-:S05]  /*0140*/  IADD3 R3, PT, PT, R0, R9, RZ ;  /* 0x0000000900037210 */ /* 0x008fca0007ffe0ff */
[----:B----4-:R-:W-:-:S06]  /*0150*/  IMAD.WIDE R2, R3, 0x8, R4 ;  /* 0x0000000803027825 */ /* 0x010fcc00078e0204 */
[----:B--2---:R-:W2:Y:S01]  /*0160*/  LDG.E.64 R2, desc[UR4][R2.64] ;  /* 0x0000000402027981 */ /* 0x004ea2000c1e1b00 */
[----:B------:R-:W-:-:S04]  /*0170*/  IMAD.WIDE R4, R0, 0x8, R4 ;  /* 0x0000000800047825 */ /* 0x000fc800078e0204 */
[--C-:B------:R-:W-:Y:S01]  /*0180*/  IMAD.WIDE R6, R6, 0x8, R4.reuse ;  /* 0x0000000806067825 */ /* 0x100fe200078e0204 */
[----:B--2---:R-:W-:Y:S05]  /*0190*/  STG.E.64 desc[UR4][R4.64], R2 ;  /* 0x0000000204007986 */ /* 0x004fea000c101b04 */
[----:B------:R-:W2:Y:S01]  /*01a0*/  LDG.E.64 R6, desc[UR4][R6.64] ;  /* 0x0000000406067981 */ /* 0x000ea2000c1e1b00 */
[----:B------:R-:W-:-:S05]  /*01b0*/  IMAD.WIDE R8, R8, 0x8, R4 ;  /* 0x0000000808087825 */ /* 0x000fca00078e0204 */
[----:B--2---:R-:W-:Y:S01]  /*01c0*/  STG.E.64 desc[UR4][R8.64], R6 ;  /* 0x0000000608007986 */ /* 0x004fe2000c101b04 */
[----:B------:R-:W-:Y:S05]  /*01d0*/  EXIT ;  /* 0x000000000000794d */ /* 0x000fea0003800000 */
.L_x_3:
        /* <DEDUP_REMOVED lines=10> */
.L_x_28:


//--------------------- .text._Z5SetByPdiiiiiii   --------------------------
	.section	.text._Z5SetByPdiiiiiii,"ax",@progbits
	.align	128
        .global         _Z5SetByPdiiiiiii
        .type           _Z5SetByPdiiiiiii,@function
        .size           _Z5SetByPdiiiiiii,(.L_x_29 - _Z5SetByPdiiiiiii)
        .other          _Z5SetByPdiiiiiii,@"STO_CUDA_ENTRY STV_DEFAULT"
_Z5SetByPdiiiiiii:
.text._Z5SetByPdiiiiiii:
[----:B------:R-:W-:Y:S01]  /*0000*/  LDC R1, c[0x0][0x37c] ;  /* 0x0000df00ff017b82 */ /* 0x000fe20000000800 */
[----:B------:R-:W0:Y:S07]  /*0010*/  S2R R2, SR_TID.Y ;  /* 0x0000000000027919 */ /* 0x000e2e0000002200 */
[----:B------:R-:W1:Y:S01]  /*0020*/  LDC R0, c[0x0][0x360] ;  /* 0x0000d800ff007b82 */ /* 0x000e620000000800 */
[----:B------:R-:W2:Y:S01]  /*0030*/  LDCU UR6, c[0x0][0x390] ;  /* 0x00007200ff0677ac */ /* 0x000ea20008000800 */
[----:B------:R-:W1:Y:S01]  /*0040*/  S2R R5, SR_TID.X ;  /* 0x0000000000057919 */ /* 0x000e620000002100 */
[----:B------:R-:W3:Y:S05]  /*0050*/  LDCU.64 UR8, c[0x0][0x388] ;  /* 0x00007100ff0877ac */ /* 0x000eea0008000a00 */
[----:B------:R-:W0:Y:S08]  /*0060*/  S2UR UR5, SR_CTAID.Y ;  /* 0x00000000000579c3 */ /* 0x000e300000002600 */
[----:B------:R-:W0:Y:S08]  /*0070*/  LDC R3, c[0x0][0x364] ;  /* 0x0000d900ff037b82 */ /* 0x000e300000000800 */
[----:B------:R-:W1:Y:S01]  /*0080*/  S2UR UR4, SR_CTAID.X ;  /* 0x00000000000479c3 */ /* 0x000e620000002500 */
[----:B0-----:R-:W-:-:S05]  /*0090*/  IMAD R3, R3, UR5, R2 ;  /* 0x0000000503037c24 */ /* 0x001fca000f8e0202 */
[----:B--2---:R-:W-:Y:S01]  /*00a0*/  ISETP.GE.AND P0, PT, R3, UR6, PT ;  /* 0x0000000603007c0c */ /* 0x004fe2000bf06270 */
[----:B-1----:R-:W-:-:S05]  /*00b0*/  IMAD R0, R0, UR4, R5 ;  /* 0x0000000400007c24 */ /* 0x002fca000f8e0205 */
[----:B---3--:R-:W-:-:S13]  /*00c0*/  ISETP.GE.OR P0, PT, R0, UR8, P0 ;  /* 0x0000000800007c0c */ /* 0x008fda0008706670 */
[----:B------:R-:W-:Y:S05]  /*00d0*/  @P0 EXIT ;  /* 0x000000000000094d */ /* 0x000fea0003800000 */
[----:B------:R-:W0:Y:S01]  /*00e0*/  LDC R8, c[0x0][0x3a0] ;  /* 0x0000e800ff087b82 */ /* 0x000e220000000800 */
[----:B------:R-:W1:Y:S01]  /*00f0*/  LDCU UR6, c[0x0][0x39c] ;  /* 0x00007380ff0677ac */ /* 0x000e620008000800 */
[----:B------:R-:W0:Y:S06]  /*0100*/  LDCU UR7, c[0x0][0x394] ;  /* 0x00007280ff0777ac */ /* 0x000e2c0008000800 */
[----:B------:R-:W2:Y:S01]  /*0110*/  LDC.64 R4, c[0x0][0x380] ;  /* 0x0000e000ff047b82 */ /* 0x000ea20000000a00 */
[----:B------:R-:W3:Y:S01]  /*0120*/  LDCU.64 UR4, c[0x0][0x358] ;  /* 0x00006b00ff0477ac */ /* 0x000ee20008000a00 */
[----:B-1----:R-:W-:Y:S01]  /*0130*/  IMAD R7, R0, UR6, R3 ;  /* 0x0000000600077c24 */ /* 0x002fe2000f8e0203 */
[----:B------:R-:W1:Y:S03]  /*0140*/  LDCU UR6, c[0x0][0x398] ;  /* 0x00007300ff0677ac */ /* 0x000e660008000800 */
[----:B0-----:R-:W-:-:S04]  /*0150*/  IMAD R3, R8, UR7, R7 ;  /* 0x0000000708037c24 */ /* 0x001fc8000f8e0207 */
[----:B--2---:R-:W-:-:S06]  /*0160*/  IMAD.WIDE R2, R3, 0x8, R4 ;  /* 0x0000000803027825 */ /* 0x004fcc00078e0204 */
[----:B---3--:R-:W2:Y:S01]  /*0170*/  LDG.E.64 R2, desc[UR4][R2.64] ;  /* 0x0000000402027981 */ /* 0x008ea2000c1e1b00 */
[----:B------:R-:W-:-:S04]  /*0180*/  IMAD.WIDE R4, R7, 0x8, R4 ;  /* 0x0000000807047825 */ /* 0x000fc800078e0204 */
[----:B-1----:R-:W-:-:S04]  /*0190*/  IMAD R7, R8, UR6, RZ ;  /* 0x0000000608077c24 */ /* 0x002fc8000f8e02ff */
[----:B------:R-:W-:Y:S01]  /*01a0*/  IMAD.WIDE R6, R7, 0x8, R4 ;  /* 0x0000000807067825 */ /* 0x000fe200078e0204 */
[----:B--2---:R-:W-:Y:S05]  /*01b0*/  STG.E.64 desc[UR4][R4.64], R2 ;  /* 0x0000000204007986 */ /* 0x004fea000c101b04 */
[----:B------:R-:W2:Y:S01]  /*01c0*/  LDG.E.64 R6, desc[UR4][R6.64] ;  /* 0x0000000406067981 */ /* 0x000ea2000c1e1b00 */
[----:B------:R-:W-:-:S04]  /*01d0*/  IMAD R9, R8, UR9, RZ ;  /* 0x0000000908097c24 */ /* 0x000fc8000f8e02ff */
[----:B------:R-:W-:-:S05]  /*01e0*/  IMAD.WIDE R8, R9, 0x8, R4 ;  /* 0x0000000809087825 */ /* 0x000fca00078e0204 */
[----:B--2---:R-:W-:Y:S01]  /*01f0*/  STG.E.64 desc[UR4][R8.64], R6 ;  /* 0x0000000608007986 */ /* 0x004fe2000c101b04 */
[----:B------:R-:W-:Y:S05]  /*0200*/  EXIT ;  /* 0x000000000000794d */ /* 0x000fea0003800000 */
.L_x_4:
        /* <DEDUP_REMOVED lines=15> */
.L_x_29:


//--------------------- .text._Z5SetBxPdiiiiiii   --------------------------
	.section	.text._Z5SetBxPdiiiiiii,"ax",@progbits
	.align	128
        .global         _Z5SetBxPdiiiiiii
        .type           _Z5SetBxPdiiiiiii,@function
        .size           _Z5SetBxPdiiiiiii,(.L_x_30 - _Z5SetBxPdiiiiiii)
        .other          _Z5SetBxPdiiiiiii,@"STO_CUDA_ENTRY STV_DEFAULT"
_Z5SetBxPdiiiiiii:
.text._Z5SetBxPdiiiiiii:
        /* <DEDUP_REMOVED lines=14> */
[----:B------:R-:W0:Y:S01]  /*00e0*/  LDC.64 R8, c[0x0][0x398] ;  /* 0x0000e600ff087b82 */ /* 0x000e220000000a00 */
[----:B------:R-:W1:Y:S01]  /*00f0*/  LDCU UR7, c[0x0][0x3a0] ;  /* 0x00007400ff0777ac */ /* 0x000e620008000800 */
[----:B------:R-:W0:Y:S06]  /*0100*/  LDCU UR8, c[0x0][0x394] ;  /* 0x00007280ff0877ac */ /* 0x000e2c0008000800 */
[----:B------:R-:W2:Y:S01]  /*0110*/  LDC.64 R4, c[0x0][0x380] ;  /* 0x0000e000ff047b82 */ /* 0x000ea20000000a00 */
[----:B------:R-:W3:Y:S01]  /*0120*/  LDCU.64 UR4, c[0x0][0x358] ;  /* 0x00006b00ff0477ac */ /* 0x000ee20008000a00 */
[----:B-1----:R-:W-:-:S04]  /*0130*/  IMAD R0, R0, UR7, R3 ;  /* 0x0000000700007c24 */ /* 0x002fc8000f8e0203 */
[----:B0-----:R-:W-:-:S04]  /*0140*/  IMAD R3, R9, UR8, R0 ;  /* 0x0000000809037c24 */ /* 0x001fc8000f8e0200 */
[----:B--2---:R-:W-:-:S06]  /*0150*/  IMAD.WIDE R2, R3, 0x8, R4 ;  /* 0x0000000803027825 */ /* 0x004fcc00078e0204 */
[----:B---3--:R-:W2:Y:S01]  /*0160*/  LDG.E.64 R2, desc[UR4][R2.64] ;  /* 0x0000000402027981 */ /* 0x008ea2000c1e1b00 */
[----:B------:R-:W-:-:S04]  /*0170*/  IMAD.WIDE R4, R0, 0x8, R4 ;  /* 0x0000000800047825 */ /* 0x000fc800078e0204 */
[----:B------:R-:W-:-:S04]  /*0180*/  IMAD R7, R9, R8, RZ ;  /* 0x0000000809077224 */ /* 0x000fc800078e02ff */
[----:B------:R-:W-:Y:S01]  /*0190*/  IMAD.WIDE R6, R7, 0x8, R4 ;  /* 0x0000000807067825 */ /* 0x000fe200078e0204 */
[----:B--2---:R-:W-:Y:S05]  /*01a0*/  STG.E.64 desc[UR4][R4.64], R2 ;  /* 0x0000000204007986 */ /* 0x004fea000c101b04 */
[----:B------:R-:W2:Y:S01]  /*01b0*/  LDG.E.64 R6, desc[UR4][R6.64] ;  /* 0x0000000406067981 */ /* 0x000ea2000c1e1b00 */
[----:B------:R-:W-:-:S04]  /*01c0*/  IMAD R9, R9, UR6, RZ ;  /* 0x0000000609097c24 */ /* 0x000fc8000f8e02ff */
[----:B------:R-:W-:-:S05]  /*01d0*/  IMAD.WIDE R8, R9, 0x8, R4 ;  /* 0x0000000809087825 */ /* 0x000fca00078e0204 */
[----:B--2---:R-:W-:Y:S01]  /*01e0*/  STG.E.64 desc[UR4][R8.64], R6 ;  /* 0x0000000608007986 */ /* 0x004fe2000c101b04 */
[----:B------:R-:W-:Y:S05]  /*01f0*/  EXIT ;  /* 0x000000000000794d */ /* 0x000fea0003800000 */
.L_x_5:
        /* <DEDUP_REMOVED lines=16> */
.L_x_30:


//--------------------- .text._Z2CpPdS_i          --------------------------
	.section	.text._Z2CpPdS_i,"ax",@progbits
	.align	128
        .global         _Z2CpPdS_i
        .type           _Z2CpPdS_i,@function
        .size           _Z2CpPdS_i,(.L_x_31 - _Z2CpPdS_i)
        .other          _Z2CpPdS_i,@"STO_CUDA_ENTRY STV_DEFAULT"
_Z2CpPdS_i:
.text._Z2CpPdS_i:
[----:B------:R-:W-:Y:S01]  /*0000*/  LDC R1, c[0x0][0x37c] ;  /* 0x0000df00ff017b82 */ /* 0x000fe20000000800 */
[----:B------:R-:W0:Y:S07]  /*0010*/  S2R R0, SR_TID.X ;  /* 0x0000000000007919 */ /* 0x000e2e0000002100 */
[----:B------:R-:W0:Y:S01]  /*0020*/  S2UR UR4, SR_CTAID.X ;  /* 0x00000000000479c3 */ /* 0x000e220000002500 */
[----:B------:R-:W1:Y:S07]  /*0030*/  LDCU UR5, c[0x0][0x390] ;  /* 0x00007200ff0577ac */ /* 0x000e6e0008000800 */
[----:B------:R-:W0:Y:S02]  /*0040*/  LDC R7, c[0x0][0x360] ;  /* 0x0000d800ff077b82 */ /* 0x000e240000000800 */
[----:B0-----:R-:W-:-:S05]  /*0050*/  IMAD R7, R7, UR4, R0 ;  /* 0x0000000407077c24 */ /* 0x001fca000f8e0200 */
[----:B-1----:R-:W-:-:S13]  /*0060*/  ISETP.GE.AND P0, PT, R7, UR5, PT ;  /* 0x0000000507007c0c */ /* 0x002fda000bf06270 */
[----:B------:R-:W-:Y:S05]  /*0070*/  @P0 EXIT ;  /* 0x000000000000094d */ /* 0x000fea0003800000 */
[----:B------:R-:W0:Y:S01]  /*0080*/  LDC.64 R2, c[0x0][0x388] ;  /* 0x0000e200ff027b82 */ /* 0x000e220000000a00 */
[----:B------:R-:W1:Y:S07]  /*0090*/  LDCU.64 UR4, c[0x0][0x358] ;  /* 0x00006b00ff0477ac */ /* 0x000e6e0008000a00 */
[----:B------:R-:W2:Y:S01]  /*00a0*/  LDC.64 R4, c[0x0][0x380] ;  /* 0x0000e000ff047b82 */ /* 0x000ea20000000a00 */
[----:B0-----:R-:W-:-:S06]  /*00b0*/  IMAD.WIDE R2, R7, 0x8, R2 ;  /* 0x0000000807027825 */ /* 0x001fcc00078e0202 */
[----:B-1----:R-:W3:Y:S01]  /*00c0*/  LDG.E.64 R2, desc[UR4][R2.64] ;  /* 0x0000000402027981 */ /* 0x002ee2000c1e1b00 */
[----:B--2---:R-:W-:-:S05]  /*00d0*/  IMAD.WIDE R4, R7, 0x8, R4 ;  /* 0x0000000807047825 */ /* 0x004fca00078e0204 */
[----:B---3--:R-:W-:Y:S01]  /*00e0*/  STG.E.64 desc[UR4][R4.64], R2 ;  /* 0x0000000204007986 */ /* 0x008fe2000c101b04 */
[----:B------:R-:W-:Y:S05]  /*00f0*/  EXIT ;  /* 0x000000000000794d */ /* 0x000fea0003800000 */
.L_x_6:
        /* <DEDUP_REMOVED lines=16> */
.L_x_31:


//--------------------- .text._Z4zeroPdi          --------------------------
	.section	.text._Z4zeroPdi,"ax",@progbits
	.align	128
        .global         _Z4zeroPdi
        .type           _Z4zeroPdi,@function
        .size           _Z4zeroPdi,(.L_x_32 - _Z4zeroPdi)
        .other          _Z4zeroPdi,@"STO_CUDA_ENTRY STV_DEFAULT"
_Z4zeroPdi:
.text._Z4zeroPdi:
        /* <DEDUP_REMOVED lines=9> */
[----:B------:R-:W1:Y:S01]  /*0090*/  LDCU.64 UR4, c[0x0][0x358] ;  /* 0x00006b00ff0477ac */ /* 0x000e620008000a00 */
[----:B0-----:R-:W-:-:S05]  /*00a0*/  IMAD.WIDE R2, R5, 0x8, R2 ;  /* 0x0000000805027825 */ /* 0x001fca00078e0202 */
[----:B-1----:R-:W-:Y:S01]  /*00b0*/  STG.E.64 desc[UR4][R2.64], RZ ;  /* 0x000000ff02007986 */ /* 0x002fe2000c101b04 */
[----:B------:R-:W-:Y:S05]  /*00c0*/  EXIT ;  /* 0x000000000000794d */ /* 0x000fea0003800000 */
.L_x_7:
        /* <DEDUP_REMOVED lines=11> */
.L_x_32:


//--------------------- .text._Z4NormPddi         --------------------------
	.section	.text._Z4NormPddi,"ax",@progbits
	.align	128
        .global         _Z4NormPddi
        .type           _Z4NormPddi,@function
        .size           _Z4NormPddi,(.L_x_33 - _Z4NormPddi)
        .other          _Z4NormPddi,@"STO_CUDA_ENTRY STV_DEFAULT"
_Z4NormPddi:
.text._Z4NormPddi:
        /* <DEDUP_REMOVED lines=11> */
[----:B0-----:R-:W-:-:S05]  /*00b0*/  IMAD.WIDE R2, R5, 0x8, R2 ;  /* 0x0000000805027825 */ /* 0x001fca00078e0202 */
[----:B-1----:R-:W2:Y:S02]  /*00c0*/  LDG.E.64 R4, desc[UR4][R2.64] ;  /* 0x0000000402047981 */ /* 0x002ea4000c1e1b00 */
[----:B--2---:R-:W-:-:S07]  /*00d0*/  DMUL R4, R4, R6 ;  /* 0x0000000604047228 */ /* 0x004fce0000000000 */
[----:B------:R-:W-:Y:S01]  /*00e0*/  STG.E.64 desc[UR4][R2.64], R4 ;  /* 0x0000000402007986 */ /* 0x000fe2000c101b04 */
[----:B------:R-:W-:Y:S05]  /*00f0*/  EXIT ;  /* 0x000000000000794d */ /* 0x000fea0003800000 */
.L_x_8:
        /* <DEDUP_REMOVED lines=16> */
.L_x_33:


//--------------------- .text._Z3DivPdS_i         --------------------------
	.section	.text._Z3DivPdS_i,"ax",@progbits
	.align	128
        .global         _Z3DivPdS_i
        .type           _Z3DivPdS_i,@function
        .size           _Z3DivPdS_i,(.L_x_24 - _Z3DivPdS_i)
        .other          _Z3DivPdS_i,@"STO_CUDA_ENTRY STV_DEFAULT"
_Z3DivPdS_i:
.text._Z3DivPdS_i:
        /* <DEDUP_REMOVED lines=10> */
[----:B0-----:R-:W-:-:S06]  /*00a0*/  IMAD.WIDE R6, R9, 0x8, R6 ;  /* 0x0000000809067825 */ /* 0x001fcc00078e0206 */
[----:B-1----:R-:W2:Y:S02]  /*00b0*/  LDG.E.64 R6, desc[UR4][R6.64] ;  /* 0x0000000406067981 */ /* 0x002ea4000c1e1b00 */
[----:B--2---:R-:W-:-:S14]  /*00c0*/  DSETP.GT.AND P0, PT, R6, RZ, PT ;  /* 0x000000ff0600722a */ /* 0x004fdc0003f04000 */
[----:B------:R-:W-:Y:S05]  /*00d0*/  @!P0 BRA `(.L_x_9) ;  /* 0x0000000000648947 */ /* 0x000fea0003800000 */
[----:B------:R-:W0:Y:S02]  /*00e0*/  LDC.64 R4, c[0x0][0x380] ;  /* 0x0000e000ff047b82 */ /* 0x000e240000000a00 */
[----:B0-----:R-:W-:-:S05]  /*00f0*/  IMAD.WIDE R4, R9, 0x8, R4 ;  /* 0x0000000809047825 */ /* 0x001fca00078e0204 */
[----:B------:R-:W2:Y:S01]  /*0100*/  LDG.E.64 R8, desc[UR4][R4.64] ;  /* 0x0000000404087981 */ /* 0x000ea2000c1e1b00 */
[----:B------:R-:W0:Y:S01]  /*0110*/  MUFU.RCP64H R3, R7 ;  /* 0x0000000700037308 */ /* 0x000e220000001800 */
[----:B------:R-:W-:Y:S01]  /*0120*/  IMAD.MOV.U32 R2, RZ, RZ, 0x1 ;  /* 0x00000001ff027424 */ /* 0x000fe200078e00ff */
[----:B------:R-:W-:Y:S05]  /*0130*/  BSSY.RECONVERGENT B0, `(.L_x_10) ;  /* 0x0000011000007945 */ /* 0x000fea0003800200 */
[----:B0-----:R-:W-:-:S08]  /*0140*/  DFMA R10, -R6, R2, 1 ;  /* 0x3ff00000060a742b */ /* 0x001fd00000000102 */
[----:B------:R-:W-:-:S08]  /*0150*/  DFMA R10, R10, R10, R10 ;  /* 0x0000000a0a0a722b */ /* 0x000fd0000000000a */
[----:B------:R-:W-:-:S08]  /*0160*/  DFMA R10, R2, R10, R2 ;  /* 0x0000000a020a722b */ /* 0x000fd00000000002 */
[----:B------:R-:W-:-:S08]  /*0170*/  DFMA R2, -R6, R10, 1 ;  /* 0x3ff000000602742b */ /* 0x000fd0000000010a */
[----:B------:R-:W-:-:S08]  /*0180*/  DFMA R2, R10, R2, R10 ;  /* 0x000000020a02722b */ /* 0x000fd0000000000a */
[----:B--2---:R-:W-:Y:S01]  /*0190*/  DMUL R10, R8, R2 ;  /* 0x00000002080a7228 */ /* 0x004fe20000000000 */
[----:B------:R-:W-:-:S07]  /*01a0*/  FSETP.GEU.AND P1, PT, |R9|, 6.5827683646048100446e-37, PT ;  /* 0x036000000900780b */ /* 0x000fce0003f2e200 */
[----:B------:R-:W-:-:S08]  /*01b0*/  DFMA R12, -R6, R10, R8 ;  /* 0x0000000a060c722b */ /* 0x000fd00000000108 */
[----:B------:R-:W-:-:S10]  /*01c0*/  DFMA R2, R2, R12, R10 ;  /* 0x0000000c0202722b */ /* 0x000fd4000000000a */
[----:B------:R-:W-:-:S05]  /*01d0*/  FFMA R0, RZ, R7, R3 ;  /* 0x00000007ff007223 */ /* 0x000fca0000000003 */
[----:B------:R-:W-:-:S13]  /*01e0*/  FSETP.GT.AND P0, PT, |R0|, 1.469367938527859385e-39, PT ;  /* 0x001000000000780b */ /* 0x000fda0003f04200 */
[----:B------:R-:W-:Y:S05]  /*01f0*/  @P0 BRA P1, `(.L_x_11) ;  /* 0x0000000000100947 */ /* 0x000fea0000800000 */
[----:B------:R-:W-:-:S07]  /*0200*/  MOV R0, 0x220 ;  /* 0x0000022000007802 */ /* 0x000fce0000000f00 */
[----:B------:R-:W-:Y:S05]  /*0210*/  CALL.REL.NOINC `($__internal_0_$__cuda_sm20_div_rn_f64_full) ;  /* 0x0000000000247944 */ /* 0x000fea0003c00000 */
[----:B------:R-:W-:Y:S02]  /*0220*/  IMAD.MOV.U32 R2, RZ, RZ, R12 ;  /* 0x000000ffff027224 */ /* 0x000fe400078e000c */
[----:B------:R-:W-:-:S07]  /*0230*/  IMAD.MOV.U32 R3, RZ, RZ, R13 ;  /* 0x000000ffff037224 */ /* 0x000fce00078e000d */
.L_x_11:
[----:B------:R-:W-:Y:S05]  /*0240*/  BSYNC.RECONVERGENT B0 ;  /* 0x0000000000007941 */ /* 0x000fea0003800200 */
.L_x_10:
[----:B------:R-:W-:Y:S01]  /*0250*/  STG.E.64 desc[UR4][R4.64], R2 ;  /* 0x0000000204007986 */ /* 0x000fe2000c101b04 */
[----:B------:R-:W-:Y:S05]  /*0260*/  EXIT ;  /* 0x000000000000794d */ /* 0x000fea0003800000 */
.L_x_9:
[----:B------:R-:W0:Y:S02]  /*0270*/  LDC.64 R2, c[0x0][0x380] ;  /* 0x0000e000ff027b82 */ /* 0x000e240000000a00 */
[----:B0-----:R-:W-:-:S05]  /*0280*/  IMAD.WIDE R2, R9, 0x8, R2 ;  /* 0x0000000809027825 */ /* 0x001fca00078e0202 */
[----:B------:R-:W-:Y:S01]  /*0290*/  STG.E.64 desc[UR4][R2.64], RZ ;  /* 0x000000ff02007986 */ /* 0x000fe2000c101b04 */
[----:B------:R-:W-:Y:S05]  /*02a0*/  EXIT ;  /* 0x000000000000794d */ /* 0x000fea0003800000 */
        .weak           $__internal_0_$__cuda_sm20_div_rn_f64_full
        .type           $__internal_0_$__cuda_sm20_div_rn_f64_full,@function
        .size           $__internal_0_$__cuda_sm20_div_rn_f64_full,(.L_x_24 - $__internal_0_$__cuda_sm20_div_rn_f64_full)
$__internal_0_$__cuda_sm20_div_rn_f64_full:
[C---:B------:R-:W-:Y:S01]  /*02b0*/  FSETP.GEU.AND P0, PT, |R7|.reuse, 1.469367938527859385e-39, PT ;  /* 0x001000000700780b */ /* 0x040fe20003f0e200 */
[----:B------:R-:W-:Y:S01]  /*02c0*/  IMAD.MOV.U32 R16, RZ, RZ, 0x1 ;  /* 0x00000001ff107424 */ /* 0x000fe200078e00ff */
[----:B------:R-:W-:Y:S01]  /*02d0*/  LOP3.LUT R2, R7, 0x800fffff, RZ, 0xc0, !PT ;  /* 0x800fffff07027812 */ /* 0x000fe200078ec0ff */
[----:B------:R-:W-:Y:S01]  /*02e0*/  BSSY.RECONVERGENT B1, `(.L_x_12) ;  /* 0x0000055000017945 */ /* 0x000fe20003800200 */
[C---:B------:R-:W-:Y:S02]  /*02f0*/  FSETP.GEU.AND P2, PT, |R9|.reuse, 1.469367938527859385e-39, PT ;  /* 0x001000000900780b */ /* 0x040fe40003f4e200 */
[----:B------:R-:W-:Y:S01]  /*0300*/  LOP3.LUT R3, R2, 0x3ff00000, RZ, 0xfc, !PT ;  /* 0x3ff0000002037812 */ /* 0x000fe200078efcff */
[----:B------:R-:W-:Y:S01]  /*0310*/  IMAD.MOV.U32 R2, RZ, RZ, R6 ;  /* 0x000000ffff027224 */ /* 0x000fe200078e0006 */
[----:B------:R-:W-:Y:S02]  /*0320*/  LOP3.LUT R12, R9, 0x7ff00000, RZ, 0xc0, !PT ;  /* 0x7ff00000090c7812 */ /* 0x000fe400078ec0ff */
[----:B------:R-:W-:-:S03]  /*0330*/  LOP3.LUT R15, R7, 0x7ff00000, RZ, 0xc0, !PT ;  /* 0x7ff00000070f7812 */ /* 0x000fc600078ec0ff */
[----:B------:R-:W-:Y:S01]  /*0340*/  @!P0 DMUL R2, R6, 8.98846567431157953865e+307 ;  /* 0x7fe0000006028828 */ /* 0x000fe20000000000 */
[----:B------:R-:W-:-:S03]  /*0350*/  ISETP.GE.U32.AND P1, PT, R12, R15, PT ;  /* 0x0000000f0c00720c */ /* 0x000fc60003f26070 */
[----:B------:R-:W-:Y:S01]  /*0360*/  @!P2 LOP3.LUT R13, R7, 0x7ff00000, RZ, 0xc0, !PT ;  /* 0x7ff00000070da812 */ /* 0x000fe200078ec0ff */
[----:B------:R-:W-:Y:S01]  /*0370*/  @!P2 IMAD.MOV.U32 R18, RZ, RZ, RZ ;  /* 0x000000ffff12a224 */ /* 0x000fe200078e00ff */
[----:B------:R-:W0:Y:S02]  /*0380*/  MUFU.RCP64H R17, R3 ;  /* 0x0000000300117308 */ /* 0x000e240000001800 */
[----:B------:R-:W-:Y:S01]  /*0390*/  @!P2 ISETP.GE.U32.AND P3, PT, R12, R13, PT ;  /* 0x0000000d0c00a20c */ /* 0x000fe20003f66070 */
[----:B------:R-:W-:-:S05]  /*03a0*/  IMAD.MOV.U32 R13, RZ, RZ, 0x1ca00000 ;  /* 0x1ca00000ff0d7424 */ /* 0x000fca00078e00ff */
[----:B------:R-:W-:-:S04]  /*03b0*/  @!P2 SEL R19, R13, 0x63400000, !P3 ;  /* 0x634000000d13a807 */ /* 0x000fc80005800000 */
[----:B------:R-:W-:-:S04]  /*03c0*/  @!P2 LOP3.LUT R19, R19, 0x80000000, R9, 0xf8, !PT ;  /* 0x800000001313a812 */ /* 0x000fc800078ef809 */
[----:B------:R-:W-:Y:S01]  /*03d0*/  @!P2 LOP3.LUT R19, R19, 0x100000, RZ, 0xfc, !PT ;  /* 0x001000001313a812 */ /* 0x000fe200078efcff */
[----:B0-----:R-:W-:-:S08]  /*03e0*/  DFMA R10, R16, -R2, 1 ;  /* 0x3ff00000100a742b */ /* 0x001fd00000000802 */
[----:B------:R-:W-:-:S08]  /*03f0*/  DFMA R10, R10, R10, R10 ;  /* 0x0000000a0a0a722b */ /* 0x000fd0000000000a */
[----:B------:R-:W-:Y:S01]  /*0400*/  DFMA R16, R16, R10, R16 ;  /* 0x0000000a1010722b */ /* 0x000fe20000000010 */
[----:B------:R-:W-:Y:S01]  /*0410*/  SEL R11, R13, 0x63400000, !P1 ;  /* 0x634000000d0b7807 */ /* 0x000fe20004800000 */
[----:B------:R-:W-:-:S03]  /*0420*/  IMAD.MOV.U32 R10, RZ, RZ, R8 ;  /* 0x000000ffff0a7224 */ /* 0x000fc600078e0008 */
[----:B------:R-:W-:-:S03]  /*0430*/  LOP3.LUT R11, R11, 0x800fffff, R9, 0xf8, !PT ;  /* 0x800fffff0b0b7812 */ /* 0x000fc600078ef809 */
[----:B------:R-:W-:-:S03]  /*0440*/  DFMA R20, R16, -R2, 1 ;  /* 0x3ff000001014742b */ /* 0x000fc60000000802 */
[----:B------:R-:W-:-:S05]  /*0450*/  @!P2 DFMA R10, R10, 2, -R18 ;  /* 0x400000000a0aa82b */ /* 0x000fca0000000812 */
[----:B------:R-:W-:Y:S01]  /*0460*/  DFMA R16, R16, R20, R16 ;  /* 0x000000141010722b */ /* 0x000fe20000000010 */
[----:B------:R-:W-:Y:S02]  /*0470*/  IMAD.MOV.U32 R21, RZ, RZ, R12 ;  /* 0x000000ffff157224 */ /* 0x000fe400078e000c */
[----:B------:R-:W-:Y:S01]  /*0480*/  IMAD.MOV.U32 R20, RZ, RZ, R15 ;  /* 0x000000ffff147224 */ /* 0x000fe200078e000f */
[----:B------:R-:W-:Y:S02]  /*0490*/  @!P0 LOP3.LUT R20, R3, 0x7ff00000, RZ, 0xc0, !PT ;  /* 0x7ff0000003148812 */ /* 0x000fe400078ec0ff */
[----:B------:R-:W-:Y:S02]  /*04a0*/  @!P2 LOP3.LUT R21, R11, 0x7ff00000, RZ, 0xc0, !PT ;  /* 0x7ff000000b15a812 */ /* 0x000fe400078ec0ff */
[----:B------:R-:W-:Y:S01]  /*04b0*/  DMUL R18, R16, R10 ;  /* 0x0000000a10127228 */ /* 0x000fe20000000000 */
[----:B------:R-:W-:Y:S02]  /*04c0*/  VIADD R23, R20, 0xffffffff ;  /* 0xffffffff14177836 */ /* 0x000fe40000000000 */
[----:B------:R-:W-:-:S05]  /*04d0*/  VIADD R22, R21, 0xffffffff ;  /* 0xffffffff15167836 */ /* 0x000fca0000000000 */
[----:B------:R-:W-:Y:S01]  /*04e0*/  DFMA R14, R18, -R2, R10 ;  /* 0x80000002120e722b */ /* 0x000fe2000000000a */
[----:B------:R-:W-:-:S04]  /*04f0*/  ISETP.GT.U32.AND P0, PT, R22, 0x7feffffe, PT ;  /* 0x7feffffe1600780c */ /* 0x000fc80003f04070 */
[----:B------:R-:W-:-:S03]  /*0500*/  ISETP.GT.U32.OR P0, PT, R23, 0x7feffffe, P0 ;  /* 0x7feffffe1700780c */ /* 0x000fc60000704470 */
[----:B------:R-:W-:-:S10]  /*0510*/  DFMA R14, R16, R14, R18 ;  /* 0x0000000e100e722b */ /* 0x000fd40000000012 */
[----:B------:R-:W-:Y:S05]  /*0520*/  @P0 BRA `(.L_x_13) ;  /* 0x00000000006c0947 */ /* 0x000fea0003800000 */
[----:B------:R-:W-:-:S04]  /*0530*/  LOP3.LUT R9, R7, 0x7ff00000, RZ, 0xc0, !PT ;  /* 0x7ff0000007097812 */ /* 0x000fc800078ec0ff */
[CC--:B------:R-:W-:Y:S02]  /*0540*/  VIADDMNMX R8, R12.reuse, -R9.reuse, 0xb9600000, !PT ;  /* 0xb96000000c087446 */ /* 0x0c0fe40007800909 */
[----:B------:R-:W-:Y:S02]  /*0550*/  ISETP.GE.U32.AND P0, PT, R12, R9, PT ;  /* 0x000000090c00720c */ /* 0x000fe40003f06070 */
[----:B------:R-:W-:Y:S02]  /*0560*/  VIMNMX R8, PT, PT, R8, 0x46a00000, PT ;  /* 0x46a0000008087848 */ /* 0x000fe40003fe0100 */
[----:B------:R-:W-:-:S05]  /*0570*/  SEL R13, R13, 0x63400000, !P0 ;  /* 0x634000000d0d7807 */ /* 0x000fca0004000000 */
[----:B------:R-:W-:Y:S02]  /*0580*/  IMAD.IADD R16, R8, 0x1, -R13 ;  /* 0x0000000108107824 */ /* 0x000fe400078e0a0d */
[----:B------:R-:W-:Y:S02]  /*0590*/  IMAD.MOV.U32 R8, RZ, RZ, RZ ;  /* 0x000000ffff087224 */ /* 0x000fe400078e00ff */
[----:B------:R-:W-:-:S06]  /*05a0*/  VIADD R9, R16, 0x7fe00000 ;  /* 0x7fe0000010097836 */ /* 0x000fcc0000000000 */
[----:B------:R-:W-:-:S10]  /*05b0*/  DMUL R12, R14, R8 ;  /* 0x000000080e0c7228 */ /* 0x000fd40000000000 */
[----:B------:R-:W-:-:S13]  /*05c0*/  FSETP.GTU.AND P0, PT, |R13|, 1.469367938527859385e-39, PT ;  /* 0x001000000d00780b */ /* 0x000fda0003f0c200 */
[----:B------:R-:W-:Y:S05]  /*05d0*/  @P0 BRA `(.L_x_14) ;  /* 0x0000000000940947 */ /* 0x000fea0003800000 */
[----:B------:R-:W-:Y:S01]  /*05e0*/  DFMA R2, R14, -R2, R10 ;  /* 0x800000020e02722b */ /* 0x000fe2000000000a */
[----:B------:R-:W-:-:S09]  /*05f0*/  IMAD.MOV.U32 R8, RZ, RZ, RZ ;  /* 0x000000ffff087224 */ /* 0x000fd200078e00ff */
[C---:B------:R-:W-:Y:S02]  /*0600*/  FSETP.NEU.AND P0, PT, R3.reuse, RZ, PT ;  /* 0x000000ff0300720b */ /* 0x040fe40003f0d000 */
[----:B------:R-:W-:-:S04]  /*0610*/  LOP3.LUT R7, R3, 0x80000000, R7, 0x48, !PT ;  /* 0x8000000003077812 */ /* 0x000fc800078e4807 */
[----:B------:R-:W-:-:S07]  /*0620*/  LOP3.LUT R9, R7, R9, RZ, 0xfc, !PT ;  /* 0x0000000907097212 */ /* 0x000fce00078efcff */
[----:B------:R-:W-:Y:S05]  /*0630*/  @!P0 BRA `(.L_x_14) ;  /* 0x00000000007c8947 */ /* 0x000fea0003800000 */
[----:B------:R-:W-:Y:S01]  /*0640*/  IMAD.MOV R3, RZ, RZ, -R16 ;  /* 0x000000ffff037224 */ /* 0x000fe200078e0a10 */
[----:B------:R-:W-:Y:S01]  /*0650*/  DMUL.RP R8, R14, R8 ;  /* 0x000000080e087228 */ /* 0x000fe20000008000 */
[----:B------:R-:W-:-:S06]  /*0660*/  IMAD.MOV.U32 R2, RZ, RZ, RZ ;  /* 0x000000ffff027224 */ /* 0x000fcc00078e00ff */
[----:B------:R-:W-:-:S03]  /*0670*/  DFMA R2, R12, -R2, R14 ;  /* 0x800000020c02722b */ /* 0x000fc6000000000e */
[----:B------:R-:W-:-:S03]  /*0680*/  LOP3.LUT R7, R9, R7, RZ, 0x3c, !PT ;  /* 0x0000000709077212 */ /* 0x000fc600078e3cff */
[----:B------:R-:W-:-:S04]  /*0690*/  IADD3 R2, PT, PT, -R16, -0x43300000, RZ ;  /* 0xbcd0000010027810 */ /* 0x000fc80007ffe1ff */
[----:B------:R-:W-:-:S04]  /*06a0*/  FSETP.NEU.AND P0, PT, |R3|, R2, PT ;  /* 0x000000020300720b */ /* 0x000fc80003f0d200 */
[----:B------:R-:W-:Y:S02]  /*06b0*/  FSEL R12, R8, R12, !P0 ;  /* 0x0000000c080c7208 */ /* 0x000fe40004000000 */
[----:B------:R-:W-:Y:S01]  /*06c0*/  FSEL R13, R7, R13, !P0 ;  /* 0x0000000d070d7208 */ /* 0x000fe20004000000 */
[----:B------:R-:W-:Y:S06]  /*06d0*/  BRA `(.L_x_14) ;  /* 0x0000000000547947 */ /* 0x000fec0003800000 */
.L_x_13:
[----:B------:R-:W-:-:S14]  /*06e0*/  DSETP.NAN.AND P0, PT, R8, R8, PT ;  /* 0x000000080800722a */ /* 0x000fdc0003f08000 */
[----:B------:R-:W-:Y:S05]  /*06f0*/  @P0 BRA `(.L_x_15) ;  /* 0x0000000000440947 */ /* 0x000fea0003800000 */
[----:B------:R-:W-:-:S14]  /*0700*/  DSETP.NAN.AND P0, PT, R6, R6, PT ;  /* 0x000000060600722a */ /* 0x000fdc0003f08000 */
[----:B------:R-:W-:Y:S05]  /*0710*/  @P0 BRA `(.L_x_16) ;  /* 0x0000000000300947 */ /* 0x000fea0003800000 */
[----:B------:R-:W-:Y:S01]  /*0720*/  ISETP.NE.AND P0, PT, R21, R20, PT ;  /* 0x000000141500720c */ /* 0x000fe20003f05270 */
[----:B------:R-:W-:Y:S02]  /*0730*/  IMAD.MOV.U32 R12, RZ, RZ, 0x0 ;  /* 0x00000000ff0c7424 */ /* 0x000fe400078e00ff */
[----:B------:R-:W-:-:S10]  /*0740*/  IMAD.MOV.U32 R13, RZ, RZ, -0x80000 ;  /* 0xfff80000ff0d7424 */ /* 0x000fd400078e00ff */
[----:B------:R-:W-:Y:S05]  /*0750*/  @!P0 BRA `(.L_x_14) ;  /* 0x0000000000348947 */ /* 0x000fea0003800000 */
[----:B------:R-:W-:Y:S02]  /*0760*/  ISETP.NE.AND P0, PT, R21, 0x7ff00000, PT ;  /* 0x7ff000001500780c */ /* 0x000fe40003f05270 */
[----:B------:R-:W-:Y:S02]  /*0770*/  LOP3.LUT R13, R9, 0x80000000, R7, 0x48, !PT ;  /* 0x80000000090d7812 */ /* 0x000fe400078e4807 */
[----:B------:R-:W-:-:S13]  /*0780*/  ISETP.EQ.OR P0, PT, R20, RZ, !P0 ;  /* 0x000000ff1400720c */ /* 0x000fda0004702670 */
[----:B------:R-:W-:Y:S01]  /*0790*/  @P0 LOP3.LUT R2, R13, 0x7ff00000, RZ, 0xfc, !PT ;  /* 0x7ff000000d020812 */ /* 0x000fe200078efcff */
[----:B------:R-:W-:Y:S02]  /*07a0*/  @!P0 IMAD.MOV.U32 R12, RZ, RZ, RZ ;  /* 0x000000ffff0c8224 */ /* 0x000fe400078e00ff */
[----:B------:R-:W-:Y:S02]  /*07b0*/  @P0 IMAD.MOV.U32 R12, RZ, RZ, RZ ;  /* 0x000000ffff0c0224 */ /* 0x000fe400078e00ff */
[----:B------:R-:W-:Y:S01]  /*07c0*/  @P0 IMAD.MOV.U32 R13, RZ, RZ, R2 ;  /* 0x000000ffff0d0224 */ /* 0x000fe200078e0002 */
[----:B------:R-:W-:Y:S06]  /*07d0*/  BRA `(.L_x_14) ;  /* 0x0000000000147947 */ /* 0x000fec0003800000 */
.L_x_16:
[----:B------:R-:W-:Y:S01]  /*07e0*/  LOP3.LUT R13, R7, 0x80000, RZ, 0xfc, !PT ;  /* 0x00080000070d7812 */ /* 0x000fe200078efcff */
[----:B------:R-:W-:Y:S01]  /*07f0*/  IMAD.MOV.U32 R12, RZ, RZ, R6 ;  /* 0x000000ffff0c7224 */ /* 0x000fe200078e0006 */
[----:B------:R-:W-:Y:S06]  /*0800*/  BRA `(.L_x_14) ;  /* 0x0000000000087947 */ /* 0x000fec0003800000 */
.L_x_15:
[----:B------:R-:W-:Y:S01]  /*0810*/  LOP3.LUT R13, R9, 0x80000, RZ, 0xfc, !PT ;  /* 0x00080000090d7812 */ /* 0x000fe200078efcff */
[----:B------:R-:W-:-:S07]  /*0820*/  IMAD.MOV.U32 R12, RZ, RZ, R8 ;  /* 0x000000ffff0c7224 */ /* 0x000fce00078e0008 */
.L_x_14:
[----:B------:R-:W-:Y:S05]  /*0830*/  BSYNC.RECONVERGENT B1 ;  /* 0x0000000000017941 */ /* 0x000fea0003800200 */
.L_x_12:
[----:B------:R-:W-:Y:S02]  /*0840*/  IMAD.MOV.U32 R2, RZ, RZ, R0 ;  /* 0x000000ffff027224 */ /* 0x000fe400078e0000 */
[----:B------:R-:W-:-:S04]  /*0850*/  IMAD.MOV.U32 R3, RZ, RZ, 0x0 ;  /* 0x00000000ff037424 */ /* 0x000fc800078e00ff */
[----:B------:R-:W-:Y:S05]  /*0860*/  RET.REL.NODEC R2 `(_Z3DivPdS_i) ;  /* 0xfffffff402e47950 */ /* 0x000fea0003c3ffff */
.L_x_17:
        /* <DEDUP_REMOVED lines=9> */
.L_x_24:


//--------------------- .text._Z6TimesCPdS_di     --------------------------
	.section	.text._Z6TimesCPdS_di,"ax",@progbits
	.align	128
        .global         _Z6TimesCPdS_di
        .type           _Z6TimesCPdS_di,@function
        .size           _Z6TimesCPdS_di,(.L_x_35 - _Z6TimesCPdS_di)
        .other          _Z6TimesCPdS_di,@"STO_CUDA_ENTRY STV_DEFAULT"
_Z6TimesCPdS_di:
.text._Z6TimesCPdS_di:
        /* <DEDUP_REMOVED lines=10> */
[----:B------:R-:W2:Y:S06]  /*00a0*/  LDCU.64 UR6, c[0x0][0x390] ;  /* 0x00007200ff0677ac */ /* 0x000eac0008000a00 */
[----:B------:R-:W3:Y:S01]  /*00b0*/  LDC.64 R6, c[0x0][0x380] ;  /* 0x0000e000ff067b82 */ /* 0x000ee20000000a00 */
[----:B0-----:R-:W-:-:S06]  /*00c0*/  IMAD.WIDE R2, R9, 0x8, R2 ;  /* 0x0000000809027825 */ /* 0x001fcc00078e0202 */
[----:B-1----:R-:W2:Y:S01]  /*00d0*/  LDG.E.64 R2, desc[UR4][R2.64] ;  /* 0x0000000402027981 */ /* 0x002ea2000c1e1b00 */
[----:B---3--:R-:W-:Y:S01]  /*00e0*/  IMAD.WIDE R6, R9, 0x8, R6 ;  /* 0x0000000809067825 */ /* 0x008fe200078e0206 */
[----:B--2---:R-:W-:-:S07]  /*00f0*/  DMUL R4, R2, UR6 ;  /* 0x0000000602047c28 */ /* 0x004fce0008000000 */
[----:B------:R-:W-:Y:S01]  /*0100*/  STG.E.64 desc[UR4][R6.64], R4 ;  /* 0x0000000406007986 */ /* 0x000fe2000c101b04 */
[----:B------:R-:W-:Y:S05]  /*0110*/  EXIT ;  /* 0x000000000000794d */ /* 0x000fea0003800000 */
.L_x_18:
        /* <DEDUP_REMOVED lines=14> */
.L_x_35:


//--------------------- .text._Z6TimesFPdS_S_di   --------------------------
	.section	.text._Z6TimesFPdS_S_di,"ax",@progbits
	.align	128
        .global         _Z6TimesFPdS_S_di
        .type           _Z6TimesFPdS_S_di,@function
        .size           _Z6TimesFPdS_S_di,(.L_x_36 - _Z6TimesFPdS_S_di)
        .other          _Z6TimesFPdS_S_di,@"STO_CUDA_ENTRY STV_DEFAULT"
_Z6TimesFPdS_S_di:
.text._Z6TimesFPdS_S_di:
        /* <DEDUP_REMOVED lines=10> */
[----:B------:R-:W2:Y:S08]  /*00a0*/  LDC.64 R6, c[0x0][0x390] ;  /* 0x0000e400ff067b82 */ /* 0x000eb00000000a00 */
[----:B------:R-:W3:Y:S01]  /*00b0*/  LDC.64 R4, c[0x0][0x398] ;  /* 0x0000e600ff047b82 */ /* 0x000ee20000000a00 */
[----:B0-----:R-:W-:-:S07]  /*00c0*/  IMAD.WIDE R2, R11, 0x8, R2 ;  /* 0x000000080b027825 */ /* 0x001fce00078e0202 */
[----:B------:R-:W0:Y:S01]  /*00d0*/  LDC.64 R8, c[0x0][0x380] ;  /* 0x0000e000ff087b82 */ /* 0x000e220000000a00 */
[----:B-1----:R-:W3:Y:S01]  /*00e0*/  LDG.E.64 R2, desc[UR4][R2.64] ;  /* 0x0000000402027981 */ /* 0x002ee2000c1e1b00 */
[----:B--2---:R-:W-:-:S06]  /*00f0*/  IMAD.WIDE R6, R11, 0x8, R6 ;  /* 0x000000080b067825 */ /* 0x004fcc00078e0206 */
[----:B------:R-:W2:Y:S01]  /*0100*/  LDG.E.64 R6, desc[UR4][R6.64] ;  /* 0x0000000406067981 */ /* 0x000ea2000c1e1b00 */
[----:B0-----:R-:W-:Y:S01]  /*0110*/  IMAD.WIDE R8, R11, 0x8, R8 ;  /* 0x000000080b087825 */ /* 0x001fe200078e0208 */
[----:B---3--:R-:W-:-:S08]  /*0120*/  DMUL R4, R2, R4 ;  /* 0x0000000402047228 */ /* 0x008fd00000000000 */
[----:B--2---:R-:W-:-:S07]  /*0130*/  DMUL R4, R4, R6 ;  /* 0x0000000604047228 */ /* 0x004fce0000000000 */
[----:B------:R-:W-:Y:S01]  /*0140*/  STG.E.64 desc[UR4][R8.64], R4 ;  /* 0x0000000408007986 */ /* 0x000fe2000c101b04 */
[----:B------:R-:W-:Y:S05]  /*0150*/  EXIT ;  /* 0x000000000000794d */ /* 0x000fea0003800000 */
.L_x_19:
        /* <DEDUP_REMOVED lines=10> */
.L_x_36:


//--------------------- .text._Z9AddTimesFPdS_S_di --------------------------
	.section	.text._Z9AddTimesFPdS_S_di,"ax",@progbits
	.align	128
        .global         _Z9AddTimesFPdS_S_di
        .type           _Z9AddTimesFPdS_S_di,@function
        .size           _Z9AddTimesFPdS_S_di,(.L_x_37 - _Z9AddTimesFPdS_S_di)
        .other          _Z9AddTimesFPdS_S_di,@"STO_CUDA_ENTRY STV_DEFAULT"
_Z9AddTimesFPdS_S_di:
.text._Z9AddTimesFPdS_S_di:
        /* <DEDUP_REMOVED lines=12> */
[----:B0-----:R-:W-:-:S06]  /*00c0*/  IMAD.WIDE R2, R5, 0x8, R2 ;  /* 0x0000000805027825 */ /* 0x001fcc00078e0202 */
[----:B-1----:R-:W4:Y:S01]  /*00d0*/  LDG.E.64 R2, desc[UR4][R2.64] ;  /* 0x0000000402027981 */ /* 0x002f22000c1e1b00 */
[----:B--2---:R-:W-:-:S06]  /*00e0*/  IMAD.WIDE R6, R5, 0x8, R6 ;  /* 0x0000000805067825 */ /* 0x004fcc00078e0206 */
[----:B------:R-:W2:Y:S01]  /*00f0*/  LDG.E.64 R6, desc[UR4][R6.64] ;  /* 0x0000000406067981 */ /* 0x000ea2000c1e1b00 */
[----:B---3--:R-:W-:Y:S02]  /*0100*/  IMAD.WIDE R8, R5, 0x8, R8 ;  /* 0x0000000805087825 */ /* 0x008fe400078e0208 */
[----:B------:R-:W4:Y:S03]  /*0110*/  LDC.64 R4, c[0x0][0x398] ;  /* 0x0000e600ff047b82 */ /* 0x000f260000000a00 */
[----:B------:R-:W2:Y:S01]  /*0120*/  LDG.E.64 R10, desc[UR4][R8.64] ;  /* 0x00000004080a7981 */ /* 0x000ea2000c1e1b00 */
[----:B----4-:R-:W-:-:S08]  /*0130*/  DMUL R4, R2, R4 ;  /* 0x0000000402047228 */ /* 0x010fd00000000000 */
[----:B--2---:R-:W-:-:S07]  /*0140*/  DFMA R4, R4, R6, R10 ;  /* 0x000000060404722b */ /* 0x004fce000000000a */
[----:B------:R-:W-:Y:S01]  /*0150*/  STG.E.64 desc[UR4][R8.64], R4 ;  /* 0x0000000408007986 */ /* 0x000fe2000c101b04 */
[----:B------:R-:W-:Y:S05]  /*0160*/  EXIT ;  /* 0x000000000000794d */ /* 0x000fea0003800000 */
.L_x_20:
        /* <DEDUP_REMOVED lines=9> */
.L_x_37:


//--------------------- .text._Z8AddTimesPdS_S_i  --------------------------
	.section	.text._Z8AddTimesPdS_S_i,"ax",@progbits
	.align	128
        .global         _Z8AddTimesPdS_S_i
        .type           _Z8AddTimesPdS_S_i,@function
        .size           _Z8AddTimesPdS_S_i,(.L_x_38 - _Z8AddTimesPdS_S_i)
        .other          _Z8AddTimesPdS_S_i,@"STO_CUDA_ENTRY STV_DEFAULT"
_Z8AddTimesPdS_S_i:
.text._Z8AddTimesPdS_S_i:
        /* <DEDUP_REMOVED lines=15> */
[----:B------:R-:W4:Y:S01]  /*00f0*/  LDG.E.64 R4, desc[UR4][R4.64] ;  /* 0x0000000404047981 */ /* 0x000f22000c1e1b00 */
[----:B---3--:R-:W-:-:S05]  /*0100*/  IMAD.WIDE R6, R9, 0x8, R6 ;  /* 0x0000000809067825 */ /* 0x008fca00078e0206 */
[----:B------:R-:W4:Y:S02]  /*0110*/  LDG.E.64 R8, desc[UR4][R6.64] ;  /* 0x0000000406087981 */ /* 0x000f24000c1e1b00 */
[----:B----4-:R-:W-:-:S07]  /*0120*/  DFMA R8, R2, R4, R8 ;  /* 0x000000040208722b */ /* 0x010fce0000000008 */
[----:B------:R-:W-:Y:S01]  /*0130*/  STG.E.64 desc[UR4][R6.64], R8 ;  /* 0x0000000806007986 */ /* 0x000fe2000c101b04 */
[----:B------:R-:W-:Y:S05]  /*0140*/  EXIT ;  /* 0x000000000000794d */ /* 0x000fea0003800000 */
.L_x_21:
        /* <DEDUP_REMOVED lines=11> */
.L_x_38:


//--------------------- .text._Z3addPdS_i         --------------------------
	.section	.text._Z3addPdS_i,"ax",@progbits
	.align	128
        .global         _Z3addPdS_i
        .type           _Z3addPdS_i,@function
        .size           _Z3addPdS_i,(.L_x_39 - _Z3addPdS_i)
        .other          _Z3addPdS_i,@"STO_CUDA_ENTRY STV_DEFAULT"
_Z3addPdS_i:
.text._Z3addPdS_i:
        /* <DEDUP_REMOVED lines=14> */
[----:B------:R-:W3:Y:S02]  /*00e0*/  LDG.E.64 R6, desc[UR4][R4.64] ;  /* 0x0000000404067981 */ /* 0x000ee4000c1e1b00 */
[----:B---3--:R-:W-:-:S07]  /*00f0*/  DADD R6, R2, R6 ;  /* 0x0000000002067229 */ /* 0x008fce0000000006 */
[----:B------:R-:W-:Y:S01]  /*0100*/  STG.E.64 desc[UR4][R4.64], R6 ;  /* 0x0000000604007986 */ /* 0x000fe2000c101b04 */
[----:B------:R-:W-:Y:S05]  /*0110*/  EXIT ;  /* 0x000000000000794d */ /* 0x000fea0003800000 */
.L_x_22:
        /* <DEDUP_REMOVED lines=14> */
.L_x_39:


//--------------------- .text._Z5TimesPdS_S_i     --------------------------
	.section	.text._Z5TimesPdS_S_i,"ax",@progbits
	.align	128
        .global         _Z5TimesPdS_S_i
        .type           _Z5TimesPdS_S_i,@function
        .size           _Z5TimesPdS_S_i,(.L_x_40 - _Z5TimesPdS_S_i)
        .other          _Z5TimesPdS_S_i,@"STO_CUDA_ENTRY STV_DEFAULT"
_Z5TimesPdS_S_i:
.text._Z5TimesPdS_S_i:
        /* <DEDUP_REMOVED lines=16> */
[----:B---3--:R-:W-:Y:S01]  /*0100*/  IMAD.WIDE R8, R11, 0x8, R8 ;  /* 0x000000080b087825 */ /* 0x008fe200078e0208 */
[----:B----4-:R-:W-:-:S07]  /*0110*/  DMUL R6, R2, R4 ;  /* 0x0000000402067228 */ /* 0x010fce0000000000 */
[----:B------:R-:W-:Y:S01]  /*0120*/  STG.E.64 desc[UR4][R8.64], R6 ;  /* 0x0000000608007986 */ /* 0x000fe2000c101b04 */
[----:B------:R-:W-:Y:S05]  /*0130*/  EXIT ;  /* 0x000000000000794d */ /* 0x000fea0003800000 */
.L_x_23:
        /* <DEDUP_REMOVED lines=12> */
.L_x_40:


//--------------------- .nv.shared.reserved.0     --------------------------
	.section	.nv.shared.reserved.0,"aw",@nobits
	.weak		__nv_reservedSMEM_offset_0_alias
	.size		__nv_reservedSMEM_offset_0_alias, 0, 64
	.other		__nv_reservedSMEM_offset_0_alias,@"STO_CUDA_RESERVED_SHARED STV_DEFAULT"
__nv_reservedSMEM_offset_0_alias:
	.zero		0
	.zero		64


//--------------------- .nv.constant0._Z8SwitchBzPdS_iiiiiii --------------------------
	.section	.nv.constant0._Z8SwitchBzPdS_iiiiiii,"a",@progbits
	.sectionflags	@""
	.align	4
.nv.constant0._Z8SwitchBzPdS_iiiiiii:
	.zero		940


//--------------------- .nv.constant0._Z8SwitchByPdS_iiiiiii --------------------------
	.section	.nv.constant0._Z8SwitchByPdS_iiiiiii,"a",@progbits
	.sectionflags	@""
	.align	4
.nv.constant0._Z8SwitchByPdS_iiiiiii:
	.zero		940


//--------------------- .nv.constant0._Z8SwitchBxPdS_iiiiiii --------------------------
	.section	.nv.constant0._Z8SwitchBxPdS_iiiiiii,"a",@progbits
	.sectionflags	@""
	.align	4
.nv.constant0._Z8SwitchBxPdS_iiiiiii:
	.zero		940


//--------------------- .nv.constant0._Z5SetBzPdiiiiiii --------------------------
	.section	.nv.constant0._Z5SetBzPdiiiiiii,"a",@progbits
	.sectionflags	@""
	.align	4
.nv.constant0._Z5SetBzPdiiiiiii:
	.zero		932


//--------------------- .nv.constant0._Z5SetByPdiiiiiii --------------------------
	.section	.nv.constant0._Z5SetByPdiiiiiii,"a",@progbits
	.sectionflags	@""
	.align	4
.nv.constant0._Z5SetByPdiiiiiii:
	.zero		932


//--------------------- .nv.constant0._Z5SetBxPdiiiiiii --------------------------
	.section	.nv.constant0._Z5SetBxPdiiiiiii,"a",@progbits
	.sectionflags	@""
	.align	4
.nv.constant0._Z5SetBxPdiiiiiii:
	.zero		932


//--------------------- .nv.constant0._Z2CpPdS_i  --------------------------
	.section	.nv.constant0._Z2CpPdS_i,"a",@progbits
	.sectionflags	@""
	.align	4
.nv.constant0._Z2CpPdS_i:
	.zero		916


//--------------------- .nv.constant0._Z4zeroPdi  --------------------------
	.section	.nv.constant0._Z4zeroPdi,"a",@progbits
	.sectionflags	@""
	.align	4
.nv.constant0._Z4zeroPdi:
	.zero		908


//--------------------- .nv.constant0._Z4NormPddi --------------------------
	.section	.nv.constant0._Z4NormPddi,"a",@progbits
	.sectionflags	@""
	.align	4
.nv.constant0._Z4NormPddi:
	.zero		916


//--------------------- .nv.constant0._Z3DivPdS_i --------------------------
	.section	.nv.constant0._Z3DivPdS_i,"a",@progbits
	.sectionflags	@""
	.align	4
.nv.constant0._Z3DivPdS_i:
	.zero		916


//--------------------- .nv.constant0._Z6TimesCPdS_di --------------------------
	.section	.nv.constant0._Z6TimesCPdS_di,"a",@progbits
	.sectionflags	@""
	.align	4
.nv.constant0._Z6TimesCPdS_di:
	.zero		924


//--------------------- .nv.constant0._Z6TimesFPdS_S_di --------------------------
	.section	.nv.constant0._Z6TimesFPdS_S_di,"a",@progbits
	.sectionflags	@""
	.align	4
.nv.constant0._Z6TimesFPdS_S_di:
	.zero		932


//--------------------- .nv.constant0._Z9AddTimesFPdS_S_di --------------------------
	.section	.nv.constant0._Z9AddTimesFPdS_S_di,"a",@progbits
	.sectionflags	@""
	.align	4
.nv.constant0._Z9AddTimesFPdS_S_di:
	.zero		932


//--------------------- .nv.constant0._Z8AddTimesPdS_S_i --------------------------
	.section	.nv.constant0._Z8AddTimesPdS_S_i,"a",@progbits
	.sectionflags	@""
	.align	4
.nv.constant0._Z8AddTimesPdS_S_i:
	.zero		924


//--------------------- .nv.constant0._Z3addPdS_i --------------------------
	.section	.nv.constant0._Z3addPdS_i,"a",@progbits
	.sectionflags	@""
	.align	4
.nv.constant0._Z3addPdS_i:
	.zero		916


//--------------------- .nv.constant0._Z5TimesPdS_S_i --------------------------
	.section	.nv.constant0._Z5TimesPdS_S_i,"a",@progbits
	.sectionflags	@""
	.align	4
.nv.constant0._Z5TimesPdS_S_i:
	.zero		924


//--------------------- SYMBOLS --------------------------

	.type		.nv.reservedSmem.offset0,@object
	.size		.nv.reservedSmem.offset0,0x4
